	.target	sm_90a

	.elftype	@"ET_EXEC"


//--------------------- .note.nv.tkinfo           --------------------------
	.section	.note.nv.tkinfo,"",@"SHT_NOTE"
	.sectionflags	@"SHF_NOTE_NV_TKINFO"
	.tkinfo
        /*0018*/ 	.word	0x00000002
        /*0030*/ 	.string	""
        /*0030*/ 	.string	"ptxas"
        /*0030*/ 	.string	"Cuda compilation tools, release 13.0, V13.0.88"
        /*0030*/ 	.string	"Build cuda_13.0.r13.0/compiler.36424714_0"
        /*0030*/ 	.string	"-arch sm_90a -m 64 "



//--------------------- .note.nv.cuinfo           --------------------------
	.section	.note.nv.cuinfo,"",@"SHT_NOTE"
	.sectionflags	@"SHF_NOTE_NV_CUINFO"
        /*0018*/ 	.short	0x0002
        /*001a*/ 	.short	0x005a
        /*001c*/ 	.short	0x0082
	.zero		2


//--------------------- .nv.info                  --------------------------
	.section	.nv.info,"",@"SHT_CUDA_INFO"
	.align	4


	//----- nvinfo : EIATTR_REGCOUNT
	.align		4
        /*0000*/ 	.byte	0x04, 0x2f
        /*0002*/ 	.short	(.L_12 - .L_11)
	.align		4
.L_11:
        /*0004*/ 	.word	index@(_ZN7cutlass13device_kernelINS_4conv6kernel13ConvUniversalINS1_16ConvProblemShapeILNS1_8OperatorE1ELi3EEENS1_10collective14CollectiveConvINS1_46MainloopSm90TmaGmmaWarpSpecializedImplicitGemmILS5_1ELi9ELi3EN4cute5tupleIJNSA_1CILi1EEESD_SD_EEENS1_36KernelImplicitTmaWarpSpecializedSm90ELi1EEENSB_IJNSC_ILi256EEENSC_ILi128EEENSB_IJNSC_ILi32EEEEEEEEENS_10bfloat16_tESM_NSA_8TiledMMAINSA_8MMA_AtomIJNSA_4SM904GMMA28MMA_64x128x16_F32BF16BF16_SSILNSQ_5MajorE0ELSS_1ELNSQ_7ScaleInE1ELST_1EEEEEENSA_6LayoutISE_NSB_IJNSC_ILi0EEESX_SX_EEEEENSB_IJNSA_10UnderscoreES10_S10_EEEEENS7_6detail26Sm90ImplicitGemmTileTraitsINSA_20SM90_TMA_LOAD_IM2COLENSA_14ComposedLayoutINSA_7SwizzleILi2ELi4ELi3EEENSA_18smem_ptr_flag_bitsILi16EEENSW_INSB_IJNSB_IJNSC_ILi8EEESJ_EEENSB_IJSJ_SD_EEENSB_IJSD_NSC_ILi9EEEEEEEEENSB_IJNSB_IJSJ_SH_EEENSB_IJSD_SX_EEENSB_IJSX_NSC_ILi8192EEEEEEEEEEEEEvEENS14_INSA_13SM90_TMA_LOADENS16_INS17_ILi3ELi4ELi3EEES1A_NSW_INSB_IJNSB_IJNSC_ILi64EEENSC_ILi2EEEEEENSB_IJS1B_NSC_ILi4EEEEEES1F_EEENSB_IJNSB_IJSD_NSC_ILi2048EEEEEENSB_IJS1R_NSC_ILi512EEEEEENSB_IJSX_NSC_ILi4096EEEEEEEEEEEEEvEEEENS_8epilogue10collective6detail29Sm90TmaWarpSpecializedAdapterINS29_15DefaultEpilogueISM_NSB_IJNSB_IJllllEEESD_SX_EEES2E_NS28_6thread17LinearCombinationISM_Li1EffLNS2F_9ScaleType4KindE0ELNS_15FloatRoundStyleE2ESM_EENS_4gemm15EpilogueDefaultEEEEEvvEEEEvNT_6ParamsE)
        /*0008*/ 	.word	0x000000ff


	//----- nvinfo : EIATTR_FRAME_SIZE
	.align		4
.L_12:
        /*000c*/ 	.byte	0x04, 0x11
        /*000e*/ 	.short	(.L_14 - .L_13)
	.align		4
.L_13:
        /*0010*/ 	.word	index@(_ZN7cutlass13device_kernelINS_4conv6kernel13ConvUniversalINS1_16ConvProblemShapeILNS1_8OperatorE1ELi3EEENS1_10collective14CollectiveConvINS1_46MainloopSm90TmaGmmaWarpSpecializedImplicitGemmILS5_1ELi9ELi3EN4cute5tupleIJNSA_1CILi1EEESD_SD_EEENS1_36KernelImplicitTmaWarpSpecializedSm90ELi1EEENSB_IJNSC_ILi256EEENSC_ILi128EEENSB_IJNSC_ILi32EEEEEEEEENS_10bfloat16_tESM_NSA_8TiledMMAINSA_8MMA_AtomIJNSA_4SM904GMMA28MMA_64x128x16_F32BF16BF16_SSILNSQ_5MajorE0ELSS_1ELNSQ_7ScaleInE1ELST_1EEEEEENSA_6LayoutISE_NSB_IJNSC_ILi0EEESX_SX_EEEEENSB_IJNSA_10UnderscoreES10_S10_EEEEENS7_6detail26Sm90ImplicitGemmTileTraitsINSA_20SM90_TMA_LOAD_IM2COLENSA_14ComposedLayoutINSA_7SwizzleILi2ELi4ELi3EEENSA_18smem_ptr_flag_bitsILi16EEENSW_INSB_IJNSB_IJNSC_ILi8EEESJ_EEENSB_IJSJ_SD_EEENSB_IJSD_NSC_ILi9EEEEEEEEENSB_IJNSB_IJSJ_SH_EEENSB_IJSD_SX_EEENSB_IJSX_NSC_ILi8192EEEEEEEEEEEEEvEENS14_INSA_13SM90_TMA_LOADENS16_INS17_ILi3ELi4ELi3EEES1A_NSW_INSB_IJNSB_IJNSC_ILi64EEENSC_ILi2EEEEEENSB_IJS1B_NSC_ILi4EEEEEES1F_EEENSB_IJNSB_IJSD_NSC_ILi2048EEEEEENSB_IJS1R_NSC_ILi512EEEEEENSB_IJSX_NSC_ILi4096EEEEEEEEEEEEEvEEEENS_8epilogue10collective6detail29Sm90TmaWarpSpecializedAdapterINS29_15DefaultEpilogueISM_NSB_IJNSB_IJllllEEESD_SX_EEES2E_NS28_6thread17LinearCombinationISM_Li1EffLNS2F_9ScaleType4KindE0ELNS_15FloatRoundStyleE2ESM_EENS_4gemm15EpilogueDefaultEEEEEvvEEEEvNT_6ParamsE)
        /*0014*/ 	.word	0x00000270


	//----- nvinfo : EIATTR_MIN_STACK_SIZE
	.align		4
.L_14:
        /*0018*/ 	.byte	0x04, 0x12
        /*001a*/ 	.short	(.L_16 - .L_15)
	.align		4
.L_15:
        /*001c*/ 	.word	index@(_ZN7cutlass13device_kernelINS_4conv6kernel13ConvUniversalINS1_16ConvProblemShapeILNS1_8OperatorE1ELi3EEENS1_10collective14CollectiveConvINS1_46MainloopSm90TmaGmmaWarpSpecializedImplicitGemmILS5_1ELi9ELi3EN4cute5tupleIJNSA_1CILi1EEESD_SD_EEENS1_36KernelImplicitTmaWarpSpecializedSm90ELi1EEENSB_IJNSC_ILi256EEENSC_ILi128EEENSB_IJNSC_ILi32EEEEEEEEENS_10bfloat16_tESM_NSA_8TiledMMAINSA_8MMA_AtomIJNSA_4SM904GMMA28MMA_64x128x16_F32BF16BF16_SSILNSQ_5MajorE0ELSS_1ELNSQ_7ScaleInE1ELST_1EEEEEENSA_6LayoutISE_NSB_IJNSC_ILi0EEESX_SX_EEEEENSB_IJNSA_10UnderscoreES10_S10_EEEEENS7_6detail26Sm90ImplicitGemmTileTraitsINSA_20SM90_TMA_LOAD_IM2COLENSA_14ComposedLayoutINSA_7SwizzleILi2ELi4ELi3EEENSA_18smem_ptr_flag_bitsILi16EEENSW_INSB_IJNSB_IJNSC_ILi8EEESJ_EEENSB_IJSJ_SD_EEENSB_IJSD_NSC_ILi9EEEEEEEEENSB_IJNSB_IJSJ_SH_EEENSB_IJSD_SX_EEENSB_IJSX_NSC_ILi8192EEEEEEEEEEEEEvEENS14_INSA_13SM90_TMA_LOADENS16_INS17_ILi3ELi4ELi3EEES1A_NSW_INSB_IJNSB_IJNSC_ILi64EEENSC_ILi2EEEEEENSB_IJS1B_NSC_ILi4EEEEEES1F_EEENSB_IJNSB_IJSD_NSC_ILi2048EEEEEENSB_IJS1R_NSC_ILi512EEEEEENSB_IJSX_NSC_ILi4096EEEEEEEEEEEEEvEEEENS_8epilogue10collective6detail29Sm90TmaWarpSpecializedAdapterINS29_15DefaultEpilogueISM_NSB_IJNSB_IJllllEEESD_SX_EEES2E_NS28_6thread17LinearCombinationISM_Li1EffLNS2F_9ScaleType4KindE0ELNS_15FloatRoundStyleE2ESM_EENS_4gemm15EpilogueDefaultEEEEEvvEEEEvNT_6ParamsE)
        /*0020*/ 	.word	0x00000270
.L_16:


//--------------------- .nv.compat                --------------------------
	.section	.nv.compat,"",@"SHT_CUDA_COMPAT_INFO"
	.align	4
        /*0000*/ 	.byte	0x02, 0x09, 0x01, 0x00, 0x02, 0x02, 0x04, 0x00, 0x02, 0x05, 0x05, 0x00, 0x03, 0x07, 0x01, 0x01
        /*0010*/ 	.byte	0x02, 0x03, 0x01, 0x00, 0x02, 0x06, 0x01, 0x00, 0x04, 0x0b, 0x08, 0x00, 0x00, 0x00, 0x00, 0x00
        /*0020*/ 	.byte	0x00, 0x00, 0x00, 0x00


//--------------------- .nv.info._ZN7cutlass13device_kernelINS_4conv6kernel13ConvUniversalINS1_16ConvProblemShapeILNS1_8OperatorE1ELi3EEENS1_10collective14CollectiveConvINS1_46MainloopSm90TmaGmmaWarpSpecializedImplicitGemmILS5_1ELi9ELi3EN4cute5tupleIJNSA_1CILi1EEESD_SD_EEENS1_36KernelImplicitTmaWarpSpecializedSm90ELi1EEENSB_IJNSC_ILi256EEENSC_ILi128EEENSB_IJNSC_ILi32EEEEEEEEENS_10bfloat16_tESM_NSA_8TiledMMAINSA_8MMA_AtomIJNSA_4SM904GMMA28MMA_64x128x16_F32BF16BF16_SSILNSQ_5MajorE0ELSS_1ELNSQ_7ScaleInE1ELST_1EEEEEENSA_6LayoutISE_NSB_IJNSC_ILi0EEESX_SX_EEEEENSB_IJNSA_10UnderscoreES10_S10_EEEEENS7_6detail26Sm90ImplicitGemmTileTraitsINSA_20SM90_TMA_LOAD_IM2COLENSA_14ComposedLayoutINSA_7SwizzleILi2ELi4ELi3EEENSA_18smem_ptr_flag_bitsILi16EEENSW_INSB_IJNSB_IJNSC_ILi8EEESJ_EEENSB_IJSJ_SD_EEENSB_IJSD_NSC_ILi9EEEEEEEEENSB_IJNSB_IJSJ_SH_EEENSB_IJSD_SX_EEENSB_IJSX_NSC_ILi8192EEEEEEEEEEEEEvEENS14_INSA_13SM90_TMA_LOADENS16_INS17_ILi3ELi4ELi3EEES1A_NSW_INSB_IJNSB_IJNSC_ILi64EEENSC_ILi2EEEEEENSB_IJS1B_NSC_ILi4EEEEEES1F_EEENSB_IJNSB_IJSD_NSC_ILi2048EEEEEENSB_IJS1R_NSC_ILi512EEEEEENSB_IJSX_NSC_ILi4096EEEEEEEEEEEEEvEEEENS_8epilogue10collective6detail29Sm90TmaWarpSpecializedAdapterINS29_15DefaultEpilogueISM_NSB_IJNSB_IJllllEEESD_SX_EEES2E_NS28_6thread17LinearCombinationISM_Li1EffLNS2F_9ScaleType4KindE0ELNS_15FloatRoundStyleE2ESM_EENS_4gemm15EpilogueDefaultEEEEEvvEEEEvNT_6ParamsE --------------------------
	.section	.nv.info._ZN7cutlass13device_kernelINS_4conv6kernel13ConvUniversalINS1_16ConvProblemShapeILNS1_8OperatorE1ELi3EEENS1_10collective14CollectiveConvINS1_46MainloopSm90TmaGmmaWarpSpecializedImplicitGemmILS5_1ELi9ELi3EN4cute5tupleIJNSA_1CILi1EEESD_SD_EEENS1_36KernelImplicitTmaWarpSpecializedSm90ELi1EEENSB_IJNSC_ILi256EEENSC_ILi128EEENSB_IJNSC_ILi32EEEEEEEEENS_10bfloat16_tESM_NSA_8TiledMMAINSA_8MMA_AtomIJNSA_4SM904GMMA28MMA_64x128x16_F32BF16BF16_SSILNSQ_5MajorE0ELSS_1ELNSQ_7ScaleInE1ELST_1EEEEEENSA_6LayoutISE_NSB_IJNSC_ILi0EEESX_SX_EEEEENSB_IJNSA_10UnderscoreES10_S10_EEEEENS7_6detail26Sm90ImplicitGemmTileTraitsINSA_20SM90_TMA_LOAD_IM2COLENSA_14ComposedLayoutINSA_7SwizzleILi2ELi4ELi3EEENSA_18smem_ptr_flag_bitsILi16EEENSW_INSB_IJNSB_IJNSC_ILi8EEESJ_EEENSB_IJSJ_SD_EEENSB_IJSD_NSC_ILi9EEEEEEEEENSB_IJNSB_IJSJ_SH_EEENSB_IJSD_SX_EEENSB_IJSX_NSC_ILi8192EEEEEEEEEEEEEvEENS14_INSA_13SM90_TMA_LOADENS16_INS17_ILi3ELi4ELi3EEES1A_NSW_INSB_IJNSB_IJNSC_ILi64EEENSC_ILi2EEEEEENSB_IJS1B_NSC_ILi4EEEEEES1F_EEENSB_IJNSB_IJSD_NSC_ILi2048EEEEEENSB_IJS1R_NSC_ILi512EEEEEENSB_IJSX_NSC_ILi4096EEEEEEEEEEEEEvEEEENS_8epilogue10collective6detail29Sm90TmaWarpSpecializedAdapterINS29_15DefaultEpilogueISM_NSB_IJNSB_IJllllEEESD_SX_EEES2E_NS28_6thread17LinearCombinationISM_Li1EffLNS2F_9ScaleType4KindE0ELNS_15FloatRoundStyleE2ESM_EENS_4gemm15EpilogueDefaultEEEEEvvEEEEvNT_6ParamsE,"",@"SHT_CUDA_INFO"
	.sectionflags	@""
	.align	4


	//----- nvinfo : EIATTR_CUDA_API_VERSION
	.align		4
        /*0000*/ 	.byte	0x04, 0x37
        /*0002*/ 	.short	(.L_18 - .L_17)
.L_17:
        /*0004*/ 	.word	0x00000082


	//----- nvinfo : EIATTR_KPARAM_INFO
	.align		4
.L_18:
        /*0008*/ 	.byte	0x04, 0x17
        /*000a*/ 	.short	(.L_20 - .L_19)
.L_19:
        /*000c*/ 	.word	0x00000000
        /*0010*/ 	.short	0x0000
        /*0012*/ 	.short	0x0070
        /*0014*/ 	.byte	0x00, 0xf0, 0x01, 0x10


	//----- nvinfo : EIATTR_SPARSE_MMA_MASK
	.align		4
.L_20:
        /*0018*/ 	.byte	0x03, 0x50
        /*001a*/ 	.short	0x0000


	//----- nvinfo : EIATTR_MAXREG_COUNT
	.align		4
        /*001c*/ 	.byte	0x03, 0x1b
        /*001e*/ 	.short	0x00ff


	//----- nvinfo : EIATTR_NUM_BARRIERS
	.align		4
        /*0020*/ 	.byte	0x02, 0x4c
        /*0022*/ 	.byte	0x01
	.zero		1


	//----- nvinfo : EIATTR_ANNOTATIONS
	.align		4
        /*0024*/ 	.byte	0x04, 0x55
        /*0026*/ 	.short	(.L_22 - .L_21)


	//   ....[0]....
.L_21:
        /*0028*/ 	.word	0x00000001
        /*002c*/ 	.byte	0x50, 0x08, 0x00, 0x00, 0x01, 0x00, 0x00, 0x00, 0x90, 0x08, 0x00, 0x00, 0x01, 0x00, 0x00, 0x00
        /* <DEDUP_REMOVED lines=208> */
        /*0d3c*/ 	.byte	0x10, 0xfb, 0x00, 0x00


	//----- nvinfo : EIATTR_MERCURY_ISA_VERSION
	.align		4
.L_22:
        /*0d40*/ 	.byte	0x03, 0x5f
        /*0d42*/ 	.short	0x0101


	//----- nvinfo : EIATTR_COOP_GROUP_MASK_REGIDS
	.align		4
        /*0d44*/ 	.byte	0x04, 0x29
        /*0d46*/ 	.short	(.L_24 - .L_23)


	//   ....[0]....
.L_23:
        /*0d48*/ 	.word	0xffffffff


	//   ....[1]....
        /*0d4c*/ 	.word	0xffffffff


	//   ....[2]....
        /*0d50*/ 	.word	0xffffffff


	//----- nvinfo : EIATTR_COOP_GROUP_INSTR_OFFSETS
	.align		4
.L_24:
        /*0d54*/ 	.byte	0x04, 0x28
        /*0d56*/ 	.short	(.L_26 - .L_25)


	//   ....[0]....
.L_25:
        /*0d58*/ 	.word	0x00000060


	//   ....[1]....
        /*0d5c*/ 	.word	0x00000090


	//   ....[2]....
        /*0d60*/ 	.word	0x00000190


	//----- nvinfo : EIATTR_MBARRIER_INSTR_OFFSETS
	.align		4
.L_26:
        /*0d64*/ 	.byte	0x04, 0x39
        /*0d66*/ 	.short	(.L_28 - .L_27)


	//   ....[0]....
.L_27:
        /*0d68*/ 	.word	0x00000300
        /*0d6c*/ 	.word	0x000000ff
        /*0d70*/ 	.word	0x00036000
        /*0d74*/ 	.short	0x0100
        /*0d76*/ 	.byte	0x0a
	.zero		1


	//   ....[1]....
        /*0d78*/ 	.word	0x00000310
        /*0d7c*/ 	.word	0x000000ff
        /*0d80*/ 	.word	0x00036048
        /*0d84*/ 	.short	0x0100
        /*0d86*/ 	.byte	0x0a
	.zero		1


	//   ....[2]....
        /*0d88*/ 	.word	0x00000320
        /*0d8c*/ 	.word	0x000000ff
        /*0d90*/ 	.word	0x00036008
        /*0d94*/ 	.short	0x0100
        /*0d96*/ 	.byte	0x0a
	.zero		1


	//   ....[3]....
        /*0d98*/ 	.word	0x00000330
        /*0d9c*/ 	.word	0x000000ff
        /*0da0*/ 	.word	0x00036050
        /*0da4*/ 	.short	0x0100
        /*0da6*/ 	.byte	0x0a
	.zero		1


	//   ....[4]....
        /*0da8*/ 	.word	0x00000340
        /*0dac*/ 	.word	0x000000ff
        /*0db0*/ 	.word	0x00036010
        /*0db4*/ 	.short	0x0100
        /*0db6*/ 	.byte	0x0a
	.zero		1


	//   ....[5]....
        /*0db8*/ 	.word	0x00000350
        /*0dbc*/ 	.word	0x000000ff
        /*0dc0*/ 	.word	0x00036058
        /*0dc4*/ 	.short	0x0100
        /*0dc6*/ 	.byte	0x0a
	.zero		1


	//   ....[6]....
        /*0dc8*/ 	.word	0x00000360
        /*0dcc*/ 	.word	0x000000ff
        /*0dd0*/ 	.word	0x00036018
        /*0dd4*/ 	.short	0x0100
        /*0dd6*/ 	.byte	0x0a
	.zero		1


	//   ....[7]....
        /*0dd8*/ 	.word	0x00000370
        /*0ddc*/ 	.word	0x000000ff
        /*0de0*/ 	.word	0x00036060
        /*0de4*/ 	.short	0x0100
        /*0de6*/ 	.byte	0x0a
	.zero		1


	//   ....[8]....
        /*0de8*/ 	.word	0x00000380
        /*0dec*/ 	.word	0x000000ff
        /*0df0*/ 	.word	0x00036020
        /*0df4*/ 	.short	0x0100
        /*0df6*/ 	.byte	0x0a
	.zero		1


	//   ....[9]....
        /*0df8*/ 	.word	0x00000390
        /*0dfc*/ 	.word	0x000000ff
        /*0e00*/ 	.word	0x00036068
        /*0e04*/ 	.short	0x0100
        /*0e06*/ 	.byte	0x0a
	.zero		1


	//   ....[10]....
        /*0e08*/ 	.word	0x000003a0
        /*0e0c*/ 	.word	0x000000ff
        /*0e10*/ 	.word	0x00036028
        /*0e14*/ 	.short	0x0100
        /*0e16*/ 	.byte	0x0a
	.zero		1


	//   ....[11]....
        /*0e18*/ 	.word	0x000003b0
        /*0e1c*/ 	.word	0x000000ff
        /*0e20*/ 	.word	0x00036070
        /*0e24*/ 	.short	0x0100
        /*0e26*/ 	.byte	0x0a
	.zero		1


	//   ....[12]....
        /*0e28*/ 	.word	0x000003c0
        /*0e2c*/ 	.word	0x000000ff
        /*0e30*/ 	.word	0x00036030
        /*0e34*/ 	.short	0x0100
        /*0e36*/ 	.byte	0x0a
	.zero		1


	//   ....[13]....
        /*0e38*/ 	.word	0x000003d0
        /*0e3c*/ 	.word	0x000000ff
        /*0e40*/ 	.word	0x00036078
        /*0e44*/ 	.short	0x0100
        /*0e46*/ 	.byte	0x0a
	.zero		1


	//   ....[14]....
        /*0e48*/ 	.word	0x000003e0
        /*0e4c*/ 	.word	0x000000ff
        /*0e50*/ 	.word	0x00036038
        /*0e54*/ 	.short	0x0100
        /*0e56*/ 	.byte	0x0a
	.zero		1


	//   ....[15]....
        /*0e58*/ 	.word	0x000003f0
        /*0e5c*/ 	.word	0x000000ff
        /*0e60*/ 	.word	0x00036080
        /*0e64*/ 	.short	0x0100
        /*0e66*/ 	.byte	0x0a
	.zero		1


	//   ....[16]....
        /*0e68*/ 	.word	0x00000400
        /*0e6c*/ 	.word	0x000000ff
        /*0e70*/ 	.word	0x00036040
        /*0e74*/ 	.short	0x0100
        /*0e76*/ 	.byte	0x0a
	.zero		1


	//   ....[17]....
        /*0e78*/ 	.word	0x00000410
        /*0e7c*/ 	.word	0x000000ff
        /*0e80*/ 	.word	0x00036088
        /*0e84*/ 	.short	0x0100
        /*0e86*/ 	.byte	0x0a
	.zero		1


	//   ....[18]....
        /*0e88*/ 	.word	0x00001330
        /*0e8c*/ 	.word	0x00000003
        /*0e90*/ 	.word	0x00036000
        /*0e94*/ 	.short	0x010a
        /*0e96*/ 	.byte	0x3f
	.zero		1


	//   ....[19]....
        /*0e98*/ 	.word	0x000023c0
        /*0e9c*/ 	.word	0x00000000
        /*0ea0*/ 	.word	0x00036000
        /*0ea4*/ 	.short	0x010a
        /*0ea6*/ 	.byte	0x3f
	.zero		1


	//   ....[20]....
        /*0ea8*/ 	.word	0x00003850
        /*0eac*/ 	.word	0x000000ff
        /*0eb0*/ 	.word	0x00000000
        /*0eb4*/ 	.short	0x0101
        /*0eb6*/ 	.byte	0x0c
	.zero		1


	//   ....[21]....
        /*0eb8*/ 	.word	0x00003a50
        /*0ebc*/ 	.word	0x000000ff
        /*0ec0*/ 	.word	0x00000000
        /*0ec4*/ 	.short	0x0101
        /*0ec6*/ 	.byte	0x04
	.zero		1


	//   ....[22]....
        /*0ec8*/ 	.word	0x00013ba0
        /*0ecc*/ 	.word	0x0000000c
        /*0ed0*/ 	.word	0x00036048
        /*0ed4*/ 	.short	0x010a
        /*0ed6*/ 	.byte	0x3f
	.zero		1


	//   ....[23]....
        /*0ed8*/ 	.word	0x00014450
        /*0edc*/ 	.word	0x00000003
        /*0ee0*/ 	.word	0x00000000
        /*0ee4*/ 	.short	0x010a
        /*0ee6*/ 	.byte	0x3f
	.zero		1


	//   ....[24]....
        /*0ee8*/ 	.word	0x00014510
        /*0eec*/ 	.word	0x00000003
        /*0ef0*/ 	.word	0x00000000
        /*0ef4*/ 	.short	0x010a
        /*0ef6*/ 	.byte	0x3f
	.zero		1


	//   ....[25]....
        /*0ef8*/ 	.word	0x000145d0
        /*0efc*/ 	.word	0x00000003
        /*0f00*/ 	.word	0x00000000
        /*0f04*/ 	.short	0x010a
        /*0f06*/ 	.byte	0x3f
	.zero		1


	//   ....[26]....
        /*0f08*/ 	.word	0x00014690
        /*0f0c*/ 	.word	0x00000003
        /*0f10*/ 	.word	0x00000000
        /*0f14*/ 	.short	0x010a
        /*0f16*/ 	.byte	0x3f
	.zero		1


	//   ....[27]....
        /*0f18*/ 	.word	0x00014750
        /*0f1c*/ 	.word	0x00000003
        /*0f20*/ 	.word	0x00000000
        /*0f24*/ 	.short	0x010a
        /*0f26*/ 	.byte	0x3f
	.zero		1


	//   ....[28]....
        /*0f28*/ 	.word	0x00014810
        /*0f2c*/ 	.word	0x00000003
        /*0f30*/ 	.word	0x00000000
        /*0f34*/ 	.short	0x010a
        /*0f36*/ 	.byte	0x3f
	.zero		1


	//   ....[29]....
        /*0f38*/ 	.word	0x000148d0
        /*0f3c*/ 	.word	0x00000003
        /*0f40*/ 	.word	0x00000000
        /*0f44*/ 	.short	0x010a
        /*0f46*/ 	.byte	0x3f
	.zero		1


	//   ....[30]....
        /*0f48*/ 	.word	0x00014990
        /*0f4c*/ 	.word	0x00000003
        /*0f50*/ 	.word	0x00000000
        /*0f54*/ 	.short	0x010a
        /*0f56*/ 	.byte	0x3f
	.zero		1


	//   ....[31]....
        /*0f58*/ 	.word	0x00014a50
        /*0f5c*/ 	.word	0x00000003
        /*0f60*/ 	.word	0x00000000
        /*0f64*/ 	.short	0x010a
        /*0f66*/ 	.byte	0x3f
	.zero		1


	//----- nvinfo : EIATTR_NUM_MBARRIERS
	.align		4
.L_28:
        /*0f68*/ 	.byte	0x03, 0x38
        /*0f6a*/ 	.short	0x0012


	//----- nvinfo : EIATTR_EXIT_INSTR_OFFSETS
	.align		4
        /*0f6c*/ 	.byte	0x04, 0x1c
        /*0f6e*/ 	.short	(.L_30 - .L_29)


	//   ....[0]....
.L_29:
        /*0f70*/ 	.word	0x00000840


	//   ....[1]....
        /*0f74*/ 	.word	0x00003c40


	//   ....[2]....
        /*0f78*/ 	.word	0x0000efb0


	//   ....[3]....
        /*0f7c*/ 	.word	0x0000eff0


	//   ....[4]....
        /*0f80*/ 	.word	0x00013940


	//   ....[5]....
        /*0f84*/ 	.word	0x00013980


	//   ....[6]....
        /*0f88*/ 	.word	0x000139a0


	//   ....[7]....
        /*0f8c*/ 	.word	0x00014350


	//   ....[8]....
        /*0f90*/ 	.word	0x00014a80


	//----- nvinfo : EIATTR_MAX_THREADS
	.align		4
.L_30:
        /*0f94*/ 	.byte	0x04, 0x05
        /*0f96*/ 	.short	(.L_32 - .L_31)
.L_31:
        /*0f98*/ 	.word	0x00000100
        /*0f9c*/ 	.word	0x00000001
        /*0fa0*/ 	.word	0x00000001


	//----- nvinfo : EIATTR_CRS_STACK_SIZE
	.align		4
.L_32:
        /*0fa4*/ 	.byte	0x04, 0x1e
        /*0fa6*/ 	.short	(.L_34 - .L_33)
.L_33:
        /*0fa8*/ 	.word	0x00000000


	//----- nvinfo : EIATTR_CBANK_PARAM_SIZE
	.align		4
.L_34:
        /*0fac*/ 	.byte	0x03, 0x19
        /*0fae*/ 	.short	0x0470


	//----- nvinfo : EIATTR_PARAM_CBANK
	.align		4
        /*0fb0*/ 	.byte	0x04, 0x0a
        /*0fb2*/ 	.short	(.L_36 - .L_35)
	.align		4
.L_35:
        /*0fb4*/ 	.word	index@(.nv.constant0._ZN7cutlass13device_kernelINS_4conv6kernel13ConvUniversalINS1_16ConvProblemShapeILNS1_8OperatorE1ELi3EEENS1_10collective14CollectiveConvINS1_46MainloopSm90TmaGmmaWarpSpecializedImplicitGemmILS5_1ELi9ELi3EN4cute5tupleIJNSA_1CILi1EEESD_SD_EEENS1_36KernelImplicitTmaWarpSpecializedSm90ELi1EEENSB_IJNSC_ILi256EEENSC_ILi128EEENSB_IJNSC_ILi32EEEEEEEEENS_10bfloat16_tESM_NSA_8TiledMMAINSA_8MMA_AtomIJNSA_4SM904GMMA28MMA_64x128x16_F32BF16BF16_SSILNSQ_5MajorE0ELSS_1ELNSQ_7ScaleInE1ELST_1EEEEEENSA_6LayoutISE_NSB_IJNSC_ILi0EEESX_SX_EEEEENSB_IJNSA_10UnderscoreES10_S10_EEEEENS7_6detail26Sm90ImplicitGemmTileTraitsINSA_20SM90_TMA_LOAD_IM2COLENSA_14ComposedLayoutINSA_7SwizzleILi2ELi4ELi3EEENSA_18smem_ptr_flag_bitsILi16EEENSW_INSB_IJNSB_IJNSC_ILi8EEESJ_EEENSB_IJSJ_SD_EEENSB_IJSD_NSC_ILi9EEEEEEEEENSB_IJNSB_IJSJ_SH_EEENSB_IJSD_SX_EEENSB_IJSX_NSC_ILi8192EEEEEEEEEEEEEvEENS14_INSA_13SM90_TMA_LOADENS16_INS17_ILi3ELi4ELi3EEES1A_NSW_INSB_IJNSB_IJNSC_ILi64EEENSC_ILi2EEEEEENSB_IJS1B_NSC_ILi4EEEEEES1F_EEENSB_IJNSB_IJSD_NSC_ILi2048EEEEEENSB_IJS1R_NSC_ILi512EEEEEENSB_IJSX_NSC_ILi4096EEEEEEEEEEEEEvEEEENS_8epilogue10collective6detail29Sm90TmaWarpSpecializedAdapterINS29_15DefaultEpilogueISM_NSB_IJNSB_IJllllEEESD_SX_EEES2E_NS28_6thread17LinearCombinationISM_Li1EffLNS2F_9ScaleType4KindE0ELNS_15FloatRoundStyleE2ESM_EENS_4gemm15EpilogueDefaultEEEEEvvEEEEvNT_6ParamsE)
        /*0fb8*/ 	.short	0x0210
        /*0fba*/ 	.short	0x0470


	//----- nvinfo : EIATTR_SW_WAR
	.align		4
.L_36:
        /*0fbc*/ 	.byte	0x04, 0x36
        /*0fbe*/ 	.short	(.L_38 - .L_37)
.L_37:
        /*0fc0*/ 	.word	0x00000008
.L_38:


//--------------------- .nv.callgraph             --------------------------
	.section	.nv.callgraph,"",@"SHT_CUDA_CALLGRAPH"
	.align	4
	.sectionentsize	8
	.align		4
        /*0000*/ 	.word	0x00000000
	.align		4
        /*0004*/ 	.word	0xffffffff
	.align		4
        /*0008*/ 	.word	0x00000000
	.align		4
        /*000c*/ 	.word	0xfffffffe
	.align		4
        /*0010*/ 	.word	0x00000000
	.align		4
        /*0014*/ 	.word	0xfffffffd
	.align		4
        /*0018*/ 	.word	0x00000000
	.align		4
        /*001c*/ 	.word	0xfffffffc


//--------------------- .nv.constant4             --------------------------
	.section	.nv.constant4,"a",@progbits
	.align	8
	.align		8
.nv.constant4:
        /*0000*/ 	.dword	_ZN39_INTERNAL_8c18005d_4_k_cu_6c01eca3_34464cuda3std3__45__cpo5beginE
	.align		8
        /*0008*/ 	.dword	_ZN39_INTERNAL_8c18005d_4_k_cu_6c01eca3_34464cuda3std3__45__cpo3endE
	.align		8
        /*0010*/ 	.dword	_ZN39_INTERNAL_8c18005d_4_k_cu_6c01eca3_34464cuda3std3__45__cpo6cbeginE
	.align		8
        /*0018*/ 	.dword	_ZN39_INTERNAL_8c18005d_4_k_cu_6c01eca3_34464cuda3std3__45__cpo4cendE
	.align		8
        /*0020*/ 	.dword	_ZN39_INTERNAL_8c18005d_4_k_cu_6c01eca3_34464cuda3std3__441_GLOBAL__N__8c18005d_4_k_cu_6c01eca3_34466ignoreE
	.align		8
        /*0028*/ 	.dword	_ZN39_INTERNAL_8c18005d_4_k_cu_6c01eca3_34464cuda3std3__419piecewise_constructE
	.align		8
        /*0030*/ 	.dword	_ZN39_INTERNAL_8c18005d_4_k_cu_6c01eca3_34464cuda3std3__48in_placeE
	.align		8
        /*0038*/ 	.dword	_ZN39_INTERNAL_8c18005d_4_k_cu_6c01eca3_34464cuda3std6ranges3__45__cpo4swapE
	.align		8
        /*0040*/ 	.dword	_ZN39_INTERNAL_8c18005d_4_k_cu_6c01eca3_34464cuda3std6ranges3__45__cpo9iter_moveE
	.align		8
        /*0048*/ 	.dword	_ZN39_INTERNAL_8c18005d_4_k_cu_6c01eca3_34464cute7productE
	.align		8
        /*0050*/ 	.dword	_ZN39_INTERNAL_8c18005d_4_k_cu_6c01eca3_34464cute1_E


//--------------------- .text._ZN7cutlass13device_kernelINS_4conv6kernel13ConvUniversalINS1_16ConvProblemShapeILNS1_8OperatorE1ELi3EEENS1_10collective14CollectiveConvINS1_46MainloopSm90TmaGmmaWarpSpecializedImplicitGemmILS5_1ELi9ELi3EN4cute5tupleIJNSA_1CILi1EEESD_SD_EEENS1_36KernelImplicitTmaWarpSpecializedSm90ELi1EEENSB_IJNSC_ILi256EEENSC_ILi128EEENSB_IJNSC_ILi32EEEEEEEEENS_10bfloat16_tESM_NSA_8TiledMMAINSA_8MMA_AtomIJNSA_4SM904GMMA28MMA_64x128x16_F32BF16BF16_SSILNSQ_5MajorE0ELSS_1ELNSQ_7ScaleInE1ELST_1EEEEEENSA_6LayoutISE_NSB_IJNSC_ILi0EEESX_SX_EEEEENSB_IJNSA_10UnderscoreES10_S10_EEEEENS7_6detail26Sm90ImplicitGemmTileTraitsINSA_20SM90_TMA_LOAD_IM2COLENSA_14ComposedLayoutINSA_7SwizzleILi2ELi4ELi3EEENSA_18smem_ptr_flag_bitsILi16EEENSW_INSB_IJNSB_IJNSC_ILi8EEESJ_EEENSB_IJSJ_SD_EEENSB_IJSD_NSC_ILi9EEEEEEEEENSB_IJNSB_IJSJ_SH_EEENSB_IJSD_SX_EEENSB_IJSX_NSC_ILi8192EEEEEEEEEEEEEvEENS14_INSA_13SM90_TMA_LOADENS16_INS17_ILi3ELi4ELi3EEES1A_NSW_INSB_IJNSB_IJNSC_ILi64EEENSC_ILi2EEEEEENSB_IJS1B_NSC_ILi4EEEEEES1F_EEENSB_IJNSB_IJSD_NSC_ILi2048EEEEEENSB_IJS1R_NSC_ILi512EEEEEENSB_IJSX_NSC_ILi4096EEEEEEEEEEEEEvEEEENS_8epilogue10collective6detail29Sm90TmaWarpSpecializedAdapterINS29_15DefaultEpilogueISM_NSB_IJNSB_IJllllEEESD_SX_EEES2E_NS28_6thread17LinearCombinationISM_Li1EffLNS2F_9ScaleType4KindE0ELNS_15FloatRoundStyleE2ESM_EENS_4gemm15EpilogueDefaultEEEEEvvEEEEvNT_6ParamsE --------------------------
	.section	.text._ZN7cutlass13device_kernelINS_4conv6kernel13ConvUniversalINS1_16ConvProblemShapeILNS1_8OperatorE1ELi3EEENS1_10collective14CollectiveConvINS1_46MainloopSm90TmaGmmaWarpSpecializedImplicitGemmILS5_1ELi9ELi3EN4cute5tupleIJNSA_1CILi1EEESD_SD_EEENS1_36KernelImplicitTmaWarpSpecializedSm90ELi1EEENSB_IJNSC_ILi256EEENSC_ILi128EEENSB_IJNSC_ILi32EEEEEEEEENS_10bfloat16_tESM_NSA_8TiledMMAINSA_8MMA_AtomIJNSA_4SM904GMMA28MMA_64x128x16_F32BF16BF16_SSILNSQ_5MajorE0ELSS_1ELNSQ_7ScaleInE1ELST_1EEEEEENSA_6LayoutISE_NSB_IJNSC_ILi0EEESX_SX_EEEEENSB_IJNSA_10UnderscoreES10_S10_EEEEENS7_6detail26Sm90ImplicitGemmTileTraitsINSA_20SM90_TMA_LOAD_IM2COLENSA_14ComposedLayoutINSA_7SwizzleILi2ELi4ELi3EEENSA_18smem_ptr_flag_bitsILi16EEENSW_INSB_IJNSB_IJNSC_ILi8EEESJ_EEENSB_IJSJ_SD_EEENSB_IJSD_NSC_ILi9EEEEEEEEENSB_IJNSB_IJSJ_SH_EEENSB_IJSD_SX_EEENSB_IJSX_NSC_ILi8192EEEEEEEEEEEEEvEENS14_INSA_13SM90_TMA_LOADENS16_INS17_ILi3ELi4ELi3EEES1A_NSW_INSB_IJNSB_IJNSC_ILi64EEENSC_ILi2EEEEEENSB_IJS1B_NSC_ILi4EEEEEES1F_EEENSB_IJNSB_IJSD_NSC_ILi2048EEEEEENSB_IJS1R_NSC_ILi512EEEEEENSB_IJSX_NSC_ILi4096EEEEEEEEEEEEEvEEEENS_8epilogue10collective6detail29Sm90TmaWarpSpecializedAdapterINS29_15DefaultEpilogueISM_NSB_IJNSB_IJllllEEESD_SX_EEES2E_NS28_6thread17LinearCombinationISM_Li1EffLNS2F_9ScaleType4KindE0ELNS_15FloatRoundStyleE2ESM_EENS_4gemm15EpilogueDefaultEEEEEvvEEEEvNT_6ParamsE,"ax",@progbits
	.align	128
.text._ZN7cutlass13device_kernelINS_4conv6kernel13ConvUniversalINS1_16ConvProblemShapeILNS1_8OperatorE1ELi3EEENS1_10collective14CollectiveConvINS1_46MainloopSm90TmaGmmaWarpSpecializedImplicitGemmILS5_1ELi9ELi3EN4cute5tupleIJNSA_1CILi1EEESD_SD_EEENS1_36KernelImplicitTmaWarpSpecializedSm90ELi1EEENSB_IJNSC_ILi256EEENSC_ILi128EEENSB_IJNSC_ILi32EEEEEEEEENS_10bfloat16_tESM_NSA_8TiledMMAINSA_8MMA_AtomIJNSA_4SM904GMMA28MMA_64x128x16_F32BF16BF16_SSILNSQ_5MajorE0ELSS_1ELNSQ_7ScaleInE1ELST_1EEEEEENSA_6LayoutISE_NSB_IJNSC_ILi0EEESX_SX_EEEEENSB_IJNSA_10UnderscoreES10_S10_EEEEENS7_6detail26Sm90ImplicitGemmTileTraitsINSA_20SM90_TMA_LOAD_IM2COLENSA_14ComposedLayoutINSA_7SwizzleILi2ELi4ELi3EEENSA_18smem_ptr_flag_bitsILi16EEENSW_INSB_IJNSB_IJNSC_ILi8EEESJ_EEENSB_IJSJ_SD_EEENSB_IJSD_NSC_ILi9EEEEEEEEENSB_IJNSB_IJSJ_SH_EEENSB_IJSD_SX_EEENSB_IJSX_NSC_ILi8192EEEEEEEEEEEEEvEENS14_INSA_13SM90_TMA_LOADENS16_INS17_ILi3ELi4ELi3EEES1A_NSW_INSB_IJNSB_IJNSC_ILi64EEENSC_ILi2EEEEEENSB_IJS1B_NSC_ILi4EEEEEES1F_EEENSB_IJNSB_IJSD_NSC_ILi2048EEEEEENSB_IJS1R_NSC_ILi512EEEEEENSB_IJSX_NSC_ILi4096EEEEEEEEEEEEEvEEEENS_8epilogue10collective6detail29Sm90TmaWarpSpecializedAdapterINS29_15DefaultEpilogueISM_NSB_IJNSB_IJllllEEESD_SX_EEES2E_NS28_6thread17LinearCombinationISM_Li1EffLNS2F_9ScaleType4KindE0ELNS_15FloatRoundStyleE2ESM_EENS_4gemm15EpilogueDefaultEEEEEvvEEEEvNT_6ParamsE:
        .type           _ZN7cutlass13device_kernelINS_4conv6kernel13ConvUniversalINS1_16ConvProblemShapeILNS1_8OperatorE1ELi3EEENS1_10collective14CollectiveConvINS1_46MainloopSm90TmaGmmaWarpSpecializedImplicitGemmILS5_1ELi9ELi3EN4cute5tupleIJNSA_1CILi1EEESD_SD_EEENS1_36KernelImplicitTmaWarpSpecializedSm90ELi1EEENSB_IJNSC_ILi256EEENSC_ILi128EEENSB_IJNSC_ILi32EEEEEEEEENS_10bfloat16_tESM_NSA_8TiledMMAINSA_8MMA_AtomIJNSA_4SM904GMMA28MMA_64x128x16_F32BF16BF16_SSILNSQ_5MajorE0ELSS_1ELNSQ_7ScaleInE1ELST_1EEEEEENSA_6LayoutISE_NSB_IJNSC_ILi0EEESX_SX_EEEEENSB_IJNSA_10UnderscoreES10_S10_EEEEENS7_6detail26Sm90ImplicitGemmTileTraitsINSA_20SM90_TMA_LOAD_IM2COLENSA_14ComposedLayoutINSA_7SwizzleILi2ELi4ELi3EEENSA_18smem_ptr_flag_bitsILi16EEENSW_INSB_IJNSB_IJNSC_ILi8EEESJ_EEENSB_IJSJ_SD_EEENSB_IJSD_NSC_ILi9EEEEEEEEENSB_IJNSB_IJSJ_SH_EEENSB_IJSD_SX_EEENSB_IJSX_NSC_ILi8192EEEEEEEEEEEEEvEENS14_INSA_13SM90_TMA_LOADENS16_INS17_ILi3ELi4ELi3EEES1A_NSW_INSB_IJNSB_IJNSC_ILi64EEENSC_ILi2EEEEEENSB_IJS1B_NSC_ILi4EEEEEES1F_EEENSB_IJNSB_IJSD_NSC_ILi2048EEEEEENSB_IJS1R_NSC_ILi512EEEEEENSB_IJSX_NSC_ILi4096EEEEEEEEEEEEEvEEEENS_8epilogue10collective6detail29Sm90TmaWarpSpecializedAdapterINS29_15DefaultEpilogueISM_NSB_IJNSB_IJllllEEESD_SX_EEES2E_NS28_6thread17LinearCombinationISM_Li1EffLNS2F_9ScaleType4KindE0ELNS_15FloatRoundStyleE2ESM_EENS_4gemm15EpilogueDefaultEEEEEvvEEEEvNT_6ParamsE,@function
        .size           _ZN7cutlass13device_kernelINS_4conv6kernel13ConvUniversalINS1_16ConvProblemShapeILNS1_8OperatorE1ELi3EEENS1_10collective14CollectiveConvINS1_46MainloopSm90TmaGmmaWarpSpecializedImplicitGemmILS5_1ELi9ELi3EN4cute5tupleIJNSA_1CILi1EEESD_SD_EEENS1_36KernelImplicitTmaWarpSpecializedSm90ELi1EEENSB_IJNSC_ILi256EEENSC_ILi128EEENSB_IJNSC_ILi32EEEEEEEEENS_10bfloat16_tESM_NSA_8TiledMMAINSA_8MMA_AtomIJNSA_4SM904GMMA28MMA_64x128x16_F32BF16BF16_SSILNSQ_5MajorE0ELSS_1ELNSQ_7ScaleInE1ELST_1EEEEEENSA_6LayoutISE_NSB_IJNSC_ILi0EEESX_SX_EEEEENSB_IJNSA_10UnderscoreES10_S10_EEEEENS7_6detail26Sm90ImplicitGemmTileTraitsINSA_20SM90_TMA_LOAD_IM2COLENSA_14ComposedLayoutINSA_7SwizzleILi2ELi4ELi3EEENSA_18smem_ptr_flag_bitsILi16EEENSW_INSB_IJNSB_IJNSC_ILi8EEESJ_EEENSB_IJSJ_SD_EEENSB_IJSD_NSC_ILi9EEEEEEEEENSB_IJNSB_IJSJ_SH_EEENSB_IJSD_SX_EEENSB_IJSX_NSC_ILi8192EEEEEEEEEEEEEvEENS14_INSA_13SM90_TMA_LOADENS16_INS17_ILi3ELi4ELi3EEES1A_NSW_INSB_IJNSB_IJNSC_ILi64EEENSC_ILi2EEEEEENSB_IJS1B_NSC_ILi4EEEEEES1F_EEENSB_IJNSB_IJSD_NSC_ILi2048EEEEEENSB_IJS1R_NSC_ILi512EEEEEENSB_IJSX_NSC_ILi4096EEEEEEEEEEEEEvEEEENS_8epilogue10collective6detail29Sm90TmaWarpSpecializedAdapterINS29_15DefaultEpilogueISM_NSB_IJNSB_IJllllEEESD_SX_EEES2E_NS28_6thread17LinearCombinationISM_Li1EffLNS2F_9ScaleType4KindE0ELNS_15FloatRoundStyleE2ESM_EENS_4gemm15EpilogueDefaultEEEEEvvEEEEvNT_6ParamsE,(.L_x_541 - _ZN7cutlass13device_kernelINS_4conv6kernel13ConvUniversalINS1_16ConvProblemShapeILNS1_8OperatorE1ELi3EEENS1_10collective14CollectiveConvINS1_46MainloopSm90TmaGmmaWarpSpecializedImplicitGemmILS5_1ELi9ELi3EN4cute5tupleIJNSA_1CILi1EEESD_SD_EEENS1_36KernelImplicitTmaWarpSpecializedSm90ELi1EEENSB_IJNSC_ILi256EEENSC_ILi128EEENSB_IJNSC_ILi32EEEEEEEEENS_10bfloat16_tESM_NSA_8TiledMMAINSA_8MMA_AtomIJNSA_4SM904GMMA28MMA_64x128x16_F32BF16BF16_SSILNSQ_5MajorE0ELSS_1ELNSQ_7ScaleInE1ELST_1EEEEEENSA_6LayoutISE_NSB_IJNSC_ILi0EEESX_SX_EEEEENSB_IJNSA_10UnderscoreES10_S10_EEEEENS7_6detail26Sm90ImplicitGemmTileTraitsINSA_20SM90_TMA_LOAD_IM2COLENSA_14ComposedLayoutINSA_7SwizzleILi2ELi4ELi3EEENSA_18smem_ptr_flag_bitsILi16EEENSW_INSB_IJNSB_IJNSC_ILi8EEESJ_EEENSB_IJSJ_SD_EEENSB_IJSD_NSC_ILi9EEEEEEEEENSB_IJNSB_IJSJ_SH_EEENSB_IJSD_SX_EEENSB_IJSX_NSC_ILi8192EEEEEEEEEEEEEvEENS14_INSA_13SM90_TMA_LOADENS16_INS17_ILi3ELi4ELi3EEES1A_NSW_INSB_IJNSB_IJNSC_ILi64EEENSC_ILi2EEEEEENSB_IJS1B_NSC_ILi4EEEEEES1F_EEENSB_IJNSB_IJSD_NSC_ILi2048EEEEEENSB_IJS1R_NSC_ILi512EEEEEENSB_IJSX_NSC_ILi4096EEEEEEEEEEEEEvEEEENS_8epilogue10collective6detail29Sm90TmaWarpSpecializedAdapterINS29_15DefaultEpilogueISM_NSB_IJNSB_IJllllEEESD_SX_EEES2E_NS28_6thread17LinearCombinationISM_Li1EffLNS2F_9ScaleType4KindE0ELNS_15FloatRoundStyleE2ESM_EENS_4gemm15EpilogueDefaultEEEEEvvEEEEvNT_6ParamsE)
        .other          _ZN7cutlass13device_kernelINS_4conv6kernel13ConvUniversalINS1_16ConvProblemShapeILNS1_8OperatorE1ELi3EEENS1_10collective14CollectiveConvINS1_46MainloopSm90TmaGmmaWarpSpecializedImplicitGemmILS5_1ELi9ELi3EN4cute5tupleIJNSA_1CILi1EEESD_SD_EEENS1_36KernelImplicitTmaWarpSpecializedSm90ELi1EEENSB_IJNSC_ILi256EEENSC_ILi128EEENSB_IJNSC_ILi32EEEEEEEEENS_10bfloat16_tESM_NSA_8TiledMMAINSA_8MMA_AtomIJNSA_4SM904GMMA28MMA_64x128x16_F32BF16BF16_SSILNSQ_5MajorE0ELSS_1ELNSQ_7ScaleInE1ELST_1EEEEEENSA_6LayoutISE_NSB_IJNSC_ILi0EEESX_SX_EEEEENSB_IJNSA_10UnderscoreES10_S10_EEEEENS7_6detail26Sm90ImplicitGemmTileTraitsINSA_20SM90_TMA_LOAD_IM2COLENSA_14ComposedLayoutINSA_7SwizzleILi2ELi4ELi3EEENSA_18smem_ptr_flag_bitsILi16EEENSW_INSB_IJNSB_IJNSC_ILi8EEESJ_EEENSB_IJSJ_SD_EEENSB_IJSD_NSC_ILi9EEEEEEEEENSB_IJNSB_IJSJ_SH_EEENSB_IJSD_SX_EEENSB_IJSX_NSC_ILi8192EEEEEEEEEEEEEvEENS14_INSA_13SM90_TMA_LOADENS16_INS17_ILi3ELi4ELi3EEES1A_NSW_INSB_IJNSB_IJNSC_ILi64EEENSC_ILi2EEEEEENSB_IJS1B_NSC_ILi4EEEEEES1F_EEENSB_IJNSB_IJSD_NSC_ILi2048EEEEEENSB_IJS1R_NSC_ILi512EEEEEENSB_IJSX_NSC_ILi4096EEEEEEEEEEEEEvEEEENS_8epilogue10collective6detail29Sm90TmaWarpSpecializedAdapterINS29_15DefaultEpilogueISM_NSB_IJNSB_IJllllEEESD_SX_EEES2E_NS28_6thread17LinearCombinationISM_Li1EffLNS2F_9ScaleType4KindE0ELNS_15FloatRoundStyleE2ESM_EENS_4gemm15EpilogueDefaultEEEEEvvEEEEvNT_6ParamsE,@"STO_CUDA_ENTRY STV_DEFAULT"
_ZN7cutlass13device_kernelINS_4conv6kernel13ConvUniversalINS1_16ConvProblemShapeILNS1_8OperatorE1ELi3EEENS1_10collective14CollectiveConvINS1_46MainloopSm90TmaGmmaWarpSpecializedImplicitGemmILS5_1ELi9ELi3EN4cute5tupleIJNSA_1CILi1EEESD_SD_EEENS1_36KernelImplicitTmaWarpSpecializedSm90ELi1EEENSB_IJNSC_ILi256EEENSC_ILi128EEENSB_IJNSC_ILi32EEEEEEEEENS_10bfloat16_tESM_NSA_8TiledMMAINSA_8MMA_AtomIJNSA_4SM904GMMA28MMA_64x128x16_F32BF16BF16_SSILNSQ_5MajorE0ELSS_1ELNSQ_7ScaleInE1ELST_1EEEEEENSA_6LayoutISE_NSB_IJNSC_ILi0EEESX_SX_EEEEENSB_IJNSA_10UnderscoreES10_S10_EEEEENS7_6detail26Sm90ImplicitGemmTileTraitsINSA_20SM90_TMA_LOAD_IM2COLENSA_14ComposedLayoutINSA_7SwizzleILi2ELi4ELi3EEENSA_18smem_ptr_flag_bitsILi16EEENSW_INSB_IJNSB_IJNSC_ILi8EEESJ_EEENSB_IJSJ_SD_EEENSB_IJSD_NSC_ILi9EEEEEEEEENSB_IJNSB_IJSJ_SH_EEENSB_IJSD_SX_EEENSB_IJSX_NSC_ILi8192EEEEEEEEEEEEEvEENS14_INSA_13SM90_TMA_LOADENS16_INS17_ILi3ELi4ELi3EEES1A_NSW_INSB_IJNSB_IJNSC_ILi64EEENSC_ILi2EEEEEENSB_IJS1B_NSC_ILi4EEEEEES1F_EEENSB_IJNSB_IJSD_NSC_ILi2048EEEEEENSB_IJS1R_NSC_ILi512EEEEEENSB_IJSX_NSC_ILi4096EEEEEEEEEEEEEvEEEENS_8epilogue10collective6detail29Sm90TmaWarpSpecializedAdapterINS29_15DefaultEpilogueISM_NSB_IJNSB_IJllllEEESD_SX_EEES2E_NS28_6thread17LinearCombinationISM_Li1EffLNS2F_9ScaleType4KindE0ELNS_15FloatRoundStyleE2ESM_EENS_4gemm15EpilogueDefaultEEEEEvvEEEEvNT_6ParamsE:
[----:B------:R-:W0:Y:S01]  /*0000*/  LDC R1, c[0x0][0x28] ;  /* 0x00000a00ff017b82 */ /* 0x000e220000000800 */
[----:B------:R-:W1:Y:S01]  /*0010*/  S2R R7, SR_TID.X ;  /* 0x0000000000077919 */ /* 0x000e620000002100 */
[----:B------:R-:W-:Y:S01]  /*0020*/  ELECT P0, URZ, PT ;  /* 0x00000000003f782f */ /* 0x000fe20003800000 */
[----:B------:R-:W-:Y:S01]  /*0030*/  BSSY B0, `(.L_x_0) ;  /* 0x0000015000007945 */ /* 0x000fe20003800000 */
[----:B0-----:R-:W-:Y:S01]  /*0040*/  VIADD R1, R1, 0xfffffd90 ;  /* 0xfffffd9001017836 */ /* 0x001fe20000000000 */
[----:B-1----:R-:W-:-:S05]  /*0050*/  SHF.R.U32.HI R0, RZ, 0x5, R7 ;  /* 0x00000005ff007819 */ /* 0x002fca0000011607 */
[----:B------:R-:W0:Y:S02]  /*0060*/  SHFL.IDX PT, R2, R0, RZ, 0x1f ;  /* 0x00001fff00027589 */ /* 0x000e2400000e0000 */
[----:B0-----:R-:W-:Y:S02]  /*0070*/  R2UR UR4, R2 ;  /* 0x00000000020472ca */ /* 0x001fe400000e0000 */
[----:B------:R-:W-:-:S06]  /*0080*/  SHF.R.U32.HI R2, RZ, 0x7, R7 ;  /* 0x00000007ff027819 */ /* 0x000fcc0000011607 */
[----:B------:R-:W0:Y:S05]  /*0090*/  SHFL.IDX PT, R2, R2, RZ, 0x1f ;  /* 0x00001fff02027589 */ /* 0x000e2a00000e0000 */
[----:B------:R-:W-:Y:S02]  /*00a0*/  USHF.R.S32.HI UR5, URZ, 0x1f, UR4 ;  /* 0x0000001f3f057899 */ /* 0x000fe40008011404 */
[----:B------:R-:W-:Y:S02]  /*00b0*/  ISETP.NE.OR P0, PT, RZ, UR4, !P0 ;  /* 0x00000004ff007c0c */ /* 0x000fe4000c705670 */
[----:B------:R-:W-:-:S04]  /*00c0*/  ULEA.HI UR5, UR5, UR4, URZ, 0x2 ;  /* 0x0000000405057291 */ /* 0x000fc8000f8f103f */
[----:B------:R-:W-:-:S04]  /*00d0*/  ULOP3.LUT UR5, UR5, 0xfffffffc, URZ, 0xc0, !UPT ;  /* 0xfffffffc05057892 */ /* 0x000fc8000f8ec03f */
[----:B------:R-:W-:-:S03]  /*00e0*/  UIADD3 UR7, UR4, -UR5, URZ ;  /* 0x8000000504077290 */ /* 0x000fc6000fffe03f */
[----:B------:R-:W-:Y:S09]  /*00f0*/  @P0 BRA `(.L_x_1) ;  /* 0x0000000000200947 */ /* 0x000ff20003800000 */
[----:B------:R-:W-:Y:S02]  /*0100*/  ULDC.64 UR4, c[0x0][0x198] ;  /* 0x0000660000047ab9 */ /* 0x000fe40000000a00 */
[----:B------:R-:W-:Y:S02]  /*0110*/  UIADD3 UR8, UP0, UR4, 0xf0, URZ ;  /* 0x000000f004087890 */ /* 0x000fe4000ff1e03f */
[----:B------:R-:W-:Y:S02]  /*0120*/  UIADD3 UR4, UP1, UR4, 0x270, URZ ;  /* 0x0000027004047890 */ /* 0x000fe4000ff3e03f */
[----:B------:R-:W-:Y:S02]  /*0130*/  UIADD3.X UR9, URZ, UR5, URZ, UP0, !UPT ;  /* 0x000000053f097290 */ /* 0x000fe400087fe43f */
[----:B------:R-:W-:-:S07]  /*0140*/  UIADD3.X UR5, URZ, UR5, URZ, UP1, !UPT ;  /* 0x000000053f057290 */ /* 0x000fce0008ffe43f */
[----:B------:R1:W-:Y:S02]  /*0150*/  UTMACCTL.PF [UR8] ;  /* 0x00000000080079b9 */ /* 0x0003e40008040000 */
[----:B------:R1:W-:Y:S02]  /*0160*/  UTMACCTL.PF [UR4] ;  /* 0x00000000040079b9 */ /* 0x0003e40008040000 */
[----:B-1----:R-:W-:Y:S01]  /*0170*/  NOP ;  /* 0x0000000000007918 */ /* 0x002fe20000000000 */
.L_x_1:
[----:B------:R-:W-:Y:S05]  /*0180*/  BSYNC B0 ;  /* 0x0000000000007941 */ /* 0x000fea0003800000 */
.L_x_0:
[----:B------:R-:W1:Y:S01]  /*0190*/  SHFL.IDX PT, R0, R0, RZ, 0x1f ;  /* 0x00001fff00007589 */ /* 0x000e6200000e0000 */
[----:B0-----:R-:W-:-:S13]  /*01a0*/  R2UR UR11, R2 ;  /* 0x00000000020b72ca */ /* 0x001fda00000e0000 */
[----:B------:R-:W-:Y:S02]  /*01b0*/  ULOP3.LUT UP0, URZ, UR11, UR7, URZ, 0xfc, !UPT ;  /* 0x000000070b3f7292 */ /* 0x000fe4000f80fc3f */
[----:B------:R-:W-:Y:S02]  /*01c0*/  UISETP.NE.AND UP1, UPT, UR11, 0x1, UPT ;  /* 0x000000010b00788c */ /* 0x000fe4000bf25270 */
[----:B------:R-:W-:-:S04]  /*01d0*/  USEL UR6, URZ, 0x1, UP0 ;  /* 0x000000013f067887 */ /* 0x000fc80008000000 */
[----:B------:R-:W-:Y:S01]  /*01e0*/  USEL UR6, UR6, 0x2, UP1 ;  /* 0x0000000206067887 */ /* 0x000fe20008800000 */
[----:B-1----:R-:W-:-:S13]  /*01f0*/  ISETP.NE.AND P0, PT, R0, RZ, PT ;  /* 0x000000ff0000720c */ /* 0x002fda0003f05270 */
[----:B------:R-:W-:Y:S05]  /*0200*/  @P0 BRA `(.L_x_2) ;  /* 0x00000000008c0947 */ /* 0x000fea0003800000 */
[----:B------:R-:W-:Y:S01]  /*0210*/  ELECT P0, URZ, PT ;  /* 0x00000000003f782f */ /* 0x000fe20003800000 */
[----:B------:R-:W-:-:S12]  /*0220*/  BSSY B0, `(.L_x_2) ;  /* 0x0000021000007945 */ /* 0x000fd80003800000 */
[----:B------:R-:W-:Y:S05]  /*0230*/  @!P0 BRA `(.L_x_3) ;  /* 0x00000000007c8947 */ /* 0x000fea0003800000 */
[----:B------:R-:W0:Y:S01]  /*0240*/  S2UR UR10, SR_CgaCtaId ;  /* 0x00000000000a79c3 */ /* 0x000e220000008800 */
[----:B------:R-:W-:Y:S01]  /*0250*/  UMOV UR4, 0x400 ;  /* 0x0000040000047882 */ /* 0x000fe20000000000 */
[----:B------:R-:W-:Y:S01]  /*0260*/  UMOV UR5, 0x1 ;  /* 0x0000000100057882 */ /* 0x000fe20000000000 */
[----:B------:R-:W-:Y:S02]  /*0270*/  UMOV UR8, 0x80 ;  /* 0x0000008000087882 */ /* 0x000fe40000000000 */
[----:B------:R-:W-:-:S04]  /*0280*/  UIADD3 UR8, -UR8, 0x100000, URZ ;  /* 0x0010000008087890 */ /* 0x000fc8000fffe13f */
[----:B------:R-:W-:Y:S02]  /*0290*/  USHF.L.U32 UR9, UR8, 0xb, URZ ;  /* 0x0000000b08097899 */ /* 0x000fe4000800063f */
[----:B------:R-:W-:Y:S02]  /*02a0*/  USHF.L.U32 UR8, UR8, 0x1, URZ ;  /* 0x0000000108087899 */ /* 0x000fe4000800063f */
[----:B0-----:R-:W-:Y:S02]  /*02b0*/  ULEA UR10, UR10, UR4, 0x18 ;  /* 0x000000040a0a7291 */ /* 0x001fe4000f8ec03f */
[----:B------:R-:W-:-:S04]  /*02c0*/  UIADD3 UR4, -UR5, 0x100000, URZ ;  /* 0x0010000005047890 */ /* 0x000fc8000fffe13f */
[----:B------:R-:W-:Y:S02]  /*02d0*/  USHF.L.U32 UR5, UR4, 0xb, URZ ;  /* 0x0000000b04057899 */ /* 0x000fe4000800063f */
[----:B------:R-:W-:Y:S01]  /*02e0*/  USHF.L.U32 UR4, UR4, 0x1, URZ ;  /* 0x0000000104047899 */ /* 0x000fe2000800063f */
[----:B------:R-:W0:Y:S11]  /*02f0*/  FENCE.VIEW.ASYNC.S ;  /* 0x00000000000073c6 */ /* 0x000e360000000000 */
[----:B0-----:R0:W1:Y:S01]  /*0300*/  SYNCS.EXCH.64 URZ, [UR10+0x36000], UR4 ;  /* 0x036000040a3f75b2 */ /* 0x0010620008000100 */
[----:B------:R0:W2:Y:S01]  /*0310*/  SYNCS.EXCH.64 URZ, [UR10+0x36048], UR8 ;  /* 0x036048080a3f75b2 */ /* 0x0000a20008000100 */
[----:B------:R0:W3:Y:S01]  /*0320*/  SYNCS.EXCH.64 URZ, [UR10+0x36008], UR4 ;  /* 0x036008040a3f75b2 */ /* 0x0000e20008000100 */
[----:B------:R0:W4:Y:S01]  /*0330*/  SYNCS.EXCH.64 URZ, [UR10+0x36050], UR8 ;  /* 0x036050080a3f75b2 */ /* 0x0001220008000100 */
[----:B------:R0:W0:Y:S01]  /*0340*/  SYNCS.EXCH.64 URZ, [UR10+0x36010], UR4 ;  /* 0x036010040a3f75b2 */ /* 0x0000220008000100 */
        /* <DEDUP_REMOVED lines=13> */
[----:B------:R-:W-:Y:S01]  /*0420*/  NOP ;  /* 0x0000000000007918 */ /* 0x000fe20000000000 */
.L_x_3:
[----:B0-----:R-:W-:Y:S05]  /*0430*/  BSYNC B0 ;  /* 0x0000000000007941 */ /* 0x001fea0003800000 */
.L_x_2:
[----:B------:R-:W-:Y:S01]  /*0440*/  ULDC.64 UR4, c[0x0][0x618] ;  /* 0x0001860000047ab9 */ /* 0x000fe20000000a00 */
[----:B------:R-:W-:Y:S01]  /*0450*/  SHF.R.S32.HI R0, RZ, 0x1f, R7 ;  /* 0x0000001fff007819 */ /* 0x000fe20000011407 */
[----:B------:R-:W-:Y:S01]  /*0460*/  NOP ;  /* 0x0000000000007918 */ /* 0x000fe20000000000 */
[----:B------:R-:W-:Y:S01]  /*0470*/  ISETP.NE.U32.AND P0, PT, RZ, UR4, PT ;  /* 0x00000004ff007c0c */ /* 0x000fe2000bf05070 */
[----:B------:R-:W-:Y:S01]  /*0480*/  NOP ;  /* 0x0000000000007918 */ /* 0x000fe20000000000 */
[----:B------:R-:W-:Y:S01]  /*0490*/  LEA.HI R0, R0, R7, RZ, 0x7 ;  /* 0x0000000700007211 */ /* 0x000fe200078f38ff */
[----:B------:R-:W-:Y:S01]  /*04a0*/  ULDC.64 UR14, c[0x0][0x208] ;  /* 0x00008200000e7ab9 */ /* 0x000fe20000000a00 */
[----:B-1234-:R-:W-:Y:S01]  /*04b0*/  BAR.SYNC.DEFER_BLOCKING 0x0 ;  /* 0x0000000000007b1d */ /* 0x01efe20000010000 */
[----:B------:R-:W-:Y:S02]  /*04c0*/  ISETP.NE.AND.EX P0, PT, RZ, UR5, PT, P0 ;  /* 0x00000005ff007c0c */ /* 0x000fe4000bf05300 */
[----:B------:R-:W-:-:S05]  /*04d0*/  LOP3.LUT R0, R0, 0xffffff80, RZ, 0xc0, !PT ;  /* 0xffffff8000007812 */ /* 0x000fca00078ec0ff */
[----:B------:R-:W-:-:S06]  /*04e0*/  IMAD.IADD R5, R7, 0x1, -R0 ;  /* 0x0000000107057824 */ /* 0x000fcc00078e0a00 */
[----:B------:R-:W-:Y:S05]  /*04f0*/  @!P0 BRA `(.L_x_4) ;  /* 0x0000000000208947 */ /* 0x000fea0003800000 */
[----:B------:R-:W0:Y:S02]  /*0500*/  LDC.64 R2, c[0x0][0x618] ;  /* 0x00018600ff027b82 */ /* 0x000e240000000a00 */
[----:B0-----:R-:W2:Y:S02]  /*0510*/  LDG.E.64 R2, desc[UR14][R2.64] ;  /* 0x0000000e02027981 */ /* 0x001ea4000c1e1b00 */
[----:B--2---:R-:W-:-:S04]  /*0520*/  ISETP.NE.U32.AND P0, PT, R2, RZ, PT ;  /* 0x000000ff0200720c */ /* 0x004fc80003f05070 */
[----:B------:R-:W-:-:S13]  /*0530*/  ISETP.NE.AND.EX P0, PT, R3, RZ, PT, P0 ;  /* 0x000000ff0300720c */ /* 0x000fda0003f05300 */
[----:B------:R-:W-:Y:S05]  /*0540*/  @!P0 BRA `(.L_x_4) ;  /* 0x00000000000c8947 */ /* 0x000fea0003800000 */
[----:B------:R-:W2:Y:S02]  /*0550*/  LD.E R2, desc[UR14][R2.64] ;  /* 0x0000000e02027980 */ /* 0x000ea4000c101900 */
[----:B--2---:R-:W-:Y:S01]  /*0560*/  R2UR UR13, R2 ;  /* 0x00000000020d72ca */ /* 0x004fe200000e0000 */
[----:B------:R-:W-:-:S14]  /*0570*/  BRA `(.L_x_5) ;  /* 0x0000000000247947 */ /* 0x000fdc0003800000 */
.L_x_4:
[----:B------:R-:W-:Y:S02]  /*0580*/  ULDC.64 UR4, c[0x0][0x608] ;  /* 0x0001820000047ab9 */ /* 0x000fe40000000a00 */
[----:B------:R-:W-:-:S04]  /*0590*/  ISETP.NE.U32.AND P0, PT, RZ, UR4, PT ;  /* 0x00000004ff007c0c */ /* 0x000fc8000bf05070 */
[----:B------:R-:W-:-:S13]  /*05a0*/  ISETP.NE.AND.EX P0, PT, RZ, UR5, PT, P0 ;  /* 0x00000005ff007c0c */ /* 0x000fda000bf05300 */
[----:B------:R-:W-:Y:S05]  /*05b0*/  @!P0 BRA `(.L_x_6) ;  /* 0x0000000000108947 */ /* 0x000fea0003800000 */
[----:B------:R-:W0:Y:S02]  /*05c0*/  LDC.64 R2, c[0x0][0x608] ;  /* 0x00018200ff027b82 */ /* 0x000e240000000a00 */
[----:B0-----:R-:W2:Y:S02]  /*05d0*/  LDG.E R2, desc[UR14][R2.64] ;  /* 0x0000000e02027981 */ /* 0x001ea4000c1e1900 */
[----:B--2---:R-:W-:Y:S01]  /*05e0*/  R2UR UR13, R2 ;  /* 0x00000000020d72ca */ /* 0x004fe200000e0000 */
[----:B------:R-:W-:-:S14]  /*05f0*/  BRA `(.L_x_5) ;  /* 0x0000000000047947 */ /* 0x000fdc0003800000 */
.L_x_6:
[----:B------:R-:W-:-:S05]  /*0600*/  ULDC UR13, c[0x0][0x600] ;  /* 0x00018000000d7ab9 */ /* 0x000fca0000000800 */
.L_x_5:
[----:B------:R-:W-:Y:S02]  /*0610*/  ULDC.64 UR4, c[0x0][0x620] ;  /* 0x0001880000047ab9 */ /* 0x000fe40000000a00 */
[----:B------:R-:W-:-:S04]  /*0620*/  ISETP.NE.U32.AND P0, PT, RZ, UR4, PT ;  /* 0x00000004ff007c0c */ /* 0x000fc8000bf05070 */
[----:B------:R-:W-:-:S13]  /*0630*/  ISETP.NE.AND.EX P0, PT, RZ, UR5, PT, P0 ;  /* 0x00000005ff007c0c */ /* 0x000fda000bf05300 */
        /* <DEDUP_REMOVED lines=9> */
.L_x_7:
        /* <DEDUP_REMOVED lines=8> */
.L_x_9:
[----:B------:R-:W-:-:S05]  /*0750*/  ULDC UR16, c[0x0][0x604] ;  /* 0x0001810000107ab9 */ /* 0x000fca0000000800 */
.L_x_8:
[----:B------:R-:W-:Y:S01]  /*0760*/  ULDC UR4, c[0x0][0x3dc] ;  /* 0x0000f70000047ab9 */ /* 0x000fe20000000800 */
[----:B------:R-:W-:Y:S01]  /*0770*/  ISETP.NE.AND P0, PT, RZ, UR11, PT ;  /* 0x0000000bff007c0c */ /* 0x000fe2000bf05270 */
[----:B------:R-:W-:Y:S01]  /*0780*/  UIADD3 UR4, UR4, 0x1f, URZ ;  /* 0x0000001f04047890 */ /* 0x000fe2000fffe03f */
[----:B------:R-:W-:-:S03]  /*0790*/  ULDC.64 UR8, c[0x0][0x3e0] ;  /* 0x0000f80000087ab9 */ /* 0x000fc60000000a00 */
[----:B------:R-:W-:Y:S02]  /*07a0*/  USHF.R.S32.HI UR5, URZ, 0x1f, UR4 ;  /* 0x0000001f3f057899 */ /* 0x000fe40008011404 */
[----:B------:R-:W-:Y:S02]  /*07b0*/  UIMAD UR8, UR9, UR8, URZ ;  /* 0x00000008090872a4 */ /* 0x000fe4000f8e023f */
[----:B------:R-:W-:-:S03]  /*07c0*/  ULEA.HI UR4, UR5, UR4, URZ, 0x5 ;  /* 0x0000000405047291 */ /* 0x000fc6000f8f283f */
[----:B------:R-:W-:Y:S01]  /*07d0*/  ULDC UR5, c[0x0][0x3e8] ;  /* 0x0000fa0000057ab9 */ /* 0x000fe20000000800 */
[----:B------:R-:W-:Y:S02]  /*07e0*/  USHF.R.S32.HI UR4, URZ, 0x5, UR4 ;  /* 0x000000053f047899 */ /* 0x000fe40008011404 */
[----:B------:R-:W-:-:S04]  /*07f0*/  UIMAD UR5, UR8, UR5, URZ ;  /* 0x00000005080572a4 */ /* 0x000fc8000f8e023f */
[----:B------:R-:W-:Y:S01]  /*0800*/  UIMAD UR5, UR4, UR5, URZ ;  /* 0x00000005040572a4 */ /* 0x000fe2000f8e023f */
[----:B------:R-:W-:Y:S11]  /*0810*/  @!P0 BRA `(.L_x_10) ;  /* 0x00000130005c8947 */ /* 0x000ff60003800000 */
[----:B------:R-:W-:-:S06]  /*0820*/  UISETP.NE.AND UP0, UPT, UR11, 0x1, UPT ;  /* 0x000000010b00788c */ /* 0x000fcc000bf05270 */
[----:B------:R-:W-:-:S13]  /*0830*/  PLOP3.LUT P0, PT, PT, PT, UP0, 0x80, 0x0 ;  /* 0x000000000000781c */ /* 0x000fda0003f0f008 */
[----:B------:R-:W-:Y:S05]  /*0840*/  @P0 EXIT ;  /* 0x000000000000094d */ /* 0x000fea0003800000 */
[----:B------:R0:W-:Y:S01]  /*0850*/  STL [R1], RZ ;  /* 0x000000ff01007387 */ /* 0x0001e20000100800 */
[----:B------:R-:W-:Y:S01]  /*0860*/  UISETP.GE.AND UP0, UPT, UR5, 0x1, UPT ;  /* 0x000000010500788c */ /* 0x000fe2000bf06270 */
[----:B------:R-:W-:Y:S01]  /*0870*/  CS2R R86, SRZ ;  /* 0x0000000000567805 */ /* 0x000fe2000001ff00 */
[----:B------:R-:W-:Y:S01]  /*0880*/  UMOV UR4, URZ ;  /* 0x0000003f00047c82 */ /* 0x000fe20008000000 */
[----:B------:R0:W-:Y:S01]  /*0890*/  STL [R1+0x4], RZ ;  /* 0x000004ff01007387 */ /* 0x0001e20000100800 */
[----:B------:R-:W-:Y:S02]  /*08a0*/  CS2R R152, SRZ ;  /* 0x0000000000987805 */ /* 0x000fe4000001ff00 */
[----:B------:R-:W-:Y:S02]  /*08b0*/  CS2R R154, SRZ ;  /* 0x00000000009a7805 */ /* 0x000fe4000001ff00 */
[----:B------:R-:W-:Y:S01]  /*08c0*/  PLOP3.LUT P0, PT, PT, PT, UP0, 0x80, 0x0 ;  /* 0x000000000000781c */ /* 0x000fe20003f0f008 */
[----:B------:R0:W-:Y:S01]  /*08d0*/  STL [R1+0x8], RZ ;  /* 0x000008ff01007387 */ /* 0x0001e20000100800 */
[----:B------:R-:W-:-:S02]  /*08e0*/  CS2R R156, SRZ ;  /* 0x00000000009c7805 */ /* 0x000fc4000001ff00 */
[----:B------:R-:W-:Y:S02]  /*08f0*/  CS2R R158, SRZ ;  /* 0x00000000009e7805 */ /* 0x000fe4000001ff00 */
[----:B------:R-:W-:Y:S01]  /*0900*/  CS2R R160, SRZ ;  /* 0x0000000000a07805 */ /* 0x000fe2000001ff00 */
[----:B------:R0:W-:Y:S01]  /*0910*/  STL [R1+0xc], RZ ;  /* 0x00000cff01007387 */ /* 0x0001e20000100800 */
[----:B------:R-:W-:Y:S02]  /*0920*/  CS2R R162, SRZ ;  /* 0x0000000000a27805 */ /* 0x000fe4000001ff00 */
[----:B------:R-:W-:Y:S02]  /*0930*/  CS2R R164, SRZ ;  /* 0x0000000000a47805 */ /* 0x000fe4000001ff00 */
[----:B------:R-:W-:Y:S01]  /*0940*/  CS2R R166, SRZ ;  /* 0x0000000000a67805 */ /* 0x000fe2000001ff00 */
        /* <DEDUP_REMOVED lines=116> */
[----:B------:R0:W-:Y:S04]  /*1090*/  STL [R1+0x84], RZ ;  /* 0x000084ff01007387 */ /* 0x0001e80000100800 */
        /* <DEDUP_REMOVED lines=29> */
[----:B------:R0:W-:Y:S01]  /*1270*/  STL [R1+0xfc], RZ ;  /* 0x0000fcff01007387 */ /* 0x0001e20000100800 */
[----:B------:R-:W-:Y:S05]  /*1280*/  @!P0 BRA `(.L_x_11) ;  /* 0x0000000c00f88947 */ /* 0x000fea0003800000 */
[----:B------:R-:W-:-:S04]  /*1290*/  ULOP3.LUT UR4, UR6, 0x1, URZ, 0xfc, !UPT ;  /* 0x0000000106047892 */ /* 0x000fc8000f8efc3f */
[----:B------:R-:W-:-:S06]  /*12a0*/  UISETP.NE.AND UP0, UPT, UR4, 0x3, UPT ;  /* 0x000000030400788c */ /* 0x000fcc000bf05270 */
[----:B------:R-:W-:-:S13]  /*12b0*/  PLOP3.LUT P1, PT, PT, PT, UP0, 0x80, 0x0 ;  /* 0x000000000000781c */ /* 0x000fda0003f2f008 */
[----:B------:R-:W-:Y:S05]  /*12c0*/  @!P1 BRA `(.L_x_12) ;  /* 0x0000000000049947 */ /* 0x000fea0003800000 */
[----:B------:R-:W-:Y:S01]  /*12d0*/  BPT.TRAP 0x1 ;  /* 0x000000040000795c */ /* 0x000fe20000300000 */
.L_x_12:
[----:B------:R-:W1:Y:S01]  /*12e0*/  S2UR UR7, SR_CgaCtaId ;  /* 0x00000000000779c3 */ /* 0x000e620000008800 */
[----:B------:R-:W-:Y:S01]  /*12f0*/  SHF.L.U32 R0, RZ, 0x1f, RZ ;  /* 0x0000001fff007819 */ /* 0x000fe200000006ff */
[----:B------:R-:W-:Y:S02]  /*1300*/  UMOV UR4, 0x400 ;  /* 0x0000040000047882 */ /* 0x000fe40000000000 */
[----:B-1----:R-:W-:-:S12]  /*1310*/  ULEA UR4, UR7, UR4, 0x18 ;  /* 0x0000000407047291 */ /* 0x002fd8000f8ec03f */
.L_x_13:
[----:B-1----:R-:W-:-:S04]  /*1320*/  IMAD.U32 R3, RZ, RZ, UR4 ;  /* 0x00000004ff037e24 */ /* 0x002fc8000f8e00ff */
[----:B------:R1:W2:Y:S03]  /*1330*/  SYNCS.PHASECHK.TRANS64.TRYWAIT P1, [R3+URZ+0x36000], R0 ;  /* 0x03600000030075a7 */ /* 0x0002a6000802017f */
[----:B--2---:R-:W-:Y:S05]  /*1340*/  @!P1 NANOSLEEP.SYNCS 0x989680 ;  /* 0x009896800000995d */ /* 0x004fea0003900000 */
[----:B------:R-:W2:Y:S02]  /*1350*/  @!P1 SYNCS.PHASECHK.TRANS64 P1, [R3+URZ+0x36000], R0 ;  /* 0x03600000030095a7 */ /* 0x000ea4000802007f */
[----:B--2---:R-:W-:Y:S05]  /*1360*/  @!P1 BRA `(.L_x_13) ;  /* 0xfffffffc00ec9947 */ /* 0x004fea000383ffff */
[----:B------:R-:W-:Y:S01]  /*1370*/  UIADD3 UR7, UR4, 0x24000, URZ ;  /* 0x0002400004077890 */ /* 0x000fe2000fffe03f */
[----:B------:R-:W-:Y:S01]  /*1380*/  WARPGROUP.ARRIVE ;  /* 0x00000000000079c5 */ /* 0x000fe20000000000 */
[----:B------:R-:W-:Y:S02]  /*1390*/  USHF.R.U32.HI UR4, URZ, 0x4, UR4 ;  /* 0x000000043f047899 */ /* 0x000fe40008011604 */
[----:B------:R-:W-:Y:S02]  /*13a0*/  USHF.R.U32.HI UR7, URZ, 0x4, UR7 ;  /* 0x000000043f077899 */ /* 0x000fe40008011607 */
[----:B------:R-:W-:Y:S02]  /*13b0*/  ULOP3.LUT UR4, UR4, 0x3fff, URZ, 0xc0, !UPT ;  /* 0x00003fff04047892 */ /* 0x000fe4000f8ec03f */
[----:B------:R-:W-:Y:S02]  /*13c0*/  ULOP3.LUT UR7, UR7, 0x3fff, URZ, 0xc0, !UPT ;  /* 0x00003fff07077892 */ /* 0x000fe4000f8ec03f */
[----:B------:R-:W-:-:S02]  /*13d0*/  ULOP3.LUT UR4, UR4, 0x10000, URZ, 0xfc, !UPT ;  /* 0x0001000004047892 */ /* 0x000fc4000f8efc3f */
[----:B------:R-:W-:Y:S01]  /*13e0*/  ULOP3.LUT UR7, UR7, 0x1000000, URZ, 0xfc, !UPT ;  /* 0x0100000007077892 */ /* 0x000fe2000f8efc3f */
[----:B------:R-:W-:Y:S01]  /*13f0*/  UMOV UR9, 0x80000020 ;  /* 0x8000002000097882 */ /* 0x000fe20000000000 */
[----:B------:R-:W-:-:S03]  /*1400*/  UMOV UR11, 0x40000040 ;  /* 0x40000040000b7882 */ /* 0x000fc60000000000 */
[----:B------:R-:W-:Y:S02]  /*1410*/  UMOV UR8, UR4 ;  /* 0x0000000400087c82 */ /* 0x000fe40008000000 */
[----:B------:R-:W-:Y:S02]  /*1420*/  UMOV UR10, UR7 ;  /* 0x00000007000a7c82 */ /* 0x000fe40008000000 */
[----:B------:R-:W-:Y:S01]  /*1430*/  HGMMA.64x128x16.F32.BF16 R68, gdesc[UR8].tnspB, RZ, !UPT, gsb0 ;  /* 0x41e00000084479f0 */ /* 0x000fe2000c0018ff */
[----:B------:R-:W-:Y:S01]  /*1440*/  UIADD3 UR8, UR4, 0x100, URZ ;  /* 0x0000010004087890 */ /* 0x000fe2000fffe03f */
[----:B------:R-:W-:Y:S01]  /*1450*/  UMOV UR9, 0x80000020 ;  /* 0x8000002000097882 */ /* 0x000fe20000000000 */
[----:B------:R-:W-:Y:S02]  /*1460*/  WARPGROUP.DEPBAR.LE gsb0, 0x0 ;  /* 0x00008000000079c5 */ /* 0x000fe40000010000 */
[----:B------:R-:W-:Y:S01]  /*1470*/  WARPGROUP.ARRIVE ;  /* 0x00000000000079c5 */ /* 0x000fe20000000000 */
[----:B------:R-:W-:Y:S01]  /*1480*/  IMAD.MOV.U32 R45, RZ, RZ, R88 ;  /* 0x000000ffff2d7224 */ /* 0x000fe200078e0058 */
[----:B------:R-:W-:Y:S01]  /*1490*/  MOV R42, R91 ;  /* 0x0000005b002a7202 */ /* 0x000fe20000000f00 */
[----:B------:R-:W-:Y:S01]  /*14a0*/  IMAD.MOV.U32 R44, RZ, RZ, R89 ;  /* 0x000000ffff2c7224 */ /* 0x000fe200078e0059 */
[----:B------:R-:W-:Y:S01]  /*14b0*/  MOV R29, R104 ;  /* 0x00000068001d7202 */ /* 0x000fe20000000f00 */
[----:B------:R-:W-:-:S02]  /*14c0*/  IMAD.MOV.U32 R43, RZ, RZ, R90 ;  /* 0x000000ffff2b7224 */ /* 0x000fc400078e005a */
[----:B------:R-:W-:Y:S01]  /*14d0*/  HGMMA.64x128x16.F32.BF16 R152, gdesc[UR8].tnspB, RZ, !UPT, gsb0 ;  /* 0x41e00000089879f0 */ /* 0x000fe2000c0018ff */
[----:B------:R-:W-:Y:S01]  /*14e0*/  UIADD3 UR8, UR4, 0x200, URZ ;  /* 0x0000020004087890 */ /* 0x000fe2000fffe03f */
[----:B------:R-:W-:Y:S01]  /*14f0*/  IMAD.MOV.U32 R41, RZ, RZ, R92 ;  /* 0x000000ffff297224 */ /* 0x000fe200078e005c */
[----:B------:R-:W-:Y:S01]  /*1500*/  MOV R16, R117 ;  /* 0x0000007500107202 */ /* 0x000fe20000000f00 */
[----:B------:R-:W-:Y:S01]  /*1510*/  IMAD.MOV.U32 R40, RZ, RZ, R93 ;  /* 0x000000ffff287224 */ /* 0x000fe200078e005d */
[----:B------:R-:W-:Y:S01]  /*1520*/  MOV R2, R130 ;  /* 0x0000008200027202 */ /* 0x000fe20000000f00 */
[----:B------:R-:W-:Y:S01]  /*1530*/  IMAD.MOV.U32 R39, RZ, RZ, R94 ;  /* 0x000000ffff277224 */ /* 0x000fe200078e005e */
[----:B------:R-:W-:Y:S01]  /*1540*/  UMOV UR9, 0x80000020 ;  /* 0x8000002000097882 */ /* 0x000fe20000000000 */
[----:B------:R-:W-:Y:S01]  /*1550*/  IMAD.MOV.U32 R38, RZ, RZ, R95 ;  /* 0x000000ffff267224 */ /* 0x000fe200078e005f */
[----:B------:R-:W-:Y:S01]  /*1560*/  MOV R55, R78 ;  /* 0x0000004e00377202 */ /* 0x000fe20000000f00 */
[----:B------:R-:W-:-:S02]  /*1570*/  IMAD.MOV.U32 R37, RZ, RZ, R96 ;  /* 0x000000ffff257224 */ /* 0x000fc400078e0060 */
[----:B------:R-:W-:Y:S02]  /*1580*/  IMAD.MOV.U32 R36, RZ, RZ, R97 ;  /* 0x000000ffff247224 */ /* 0x000fe400078e0061 */
[----:B------:R-:W-:Y:S02]  /*1590*/  IMAD.MOV.U32 R35, RZ, RZ, R98 ;  /* 0x000000ffff237224 */ /* 0x000fe400078e0062 */
[----:B------:R-:W-:Y:S02]  /*15a0*/  IMAD.MOV.U32 R34, RZ, RZ, R99 ;  /* 0x000000ffff227224 */ /* 0x000fe400078e0063 */
[----:B------:R-:W-:Y:S02]  /*15b0*/  IMAD.MOV.U32 R33, RZ, RZ, R100 ;  /* 0x000000ffff217224 */ /* 0x000fe400078e0064 */
[----:B------:R-:W-:Y:S02]  /*15c0*/  IMAD.MOV.U32 R32, RZ, RZ, R101 ;  /* 0x000000ffff207224 */ /* 0x000fe400078e0065 */
[----:B------:R-:W-:-:S02]  /*15d0*/  IMAD.MOV.U32 R31, RZ, RZ, R102 ;  /* 0x000000ffff1f7224 */ /* 0x000fc400078e0066 */
[----:B------:R-:W-:Y:S02]  /*15e0*/  IMAD.MOV.U32 R30, RZ, RZ, R103 ;  /* 0x000000ffff1e7224 */ /* 0x000fe400078e0067 */
[----:B------:R-:W-:Y:S02]  /*15f0*/  IMAD.MOV.U32 R28, RZ, RZ, R105 ;  /* 0x000000ffff1c7224 */ /* 0x000fe400078e0069 */
[----:B------:R-:W-:Y:S02]  /*1600*/  IMAD.MOV.U32 R27, RZ, RZ, R106 ;  /* 0x000000ffff1b7224 */ /* 0x000fe400078e006a */
[----:B------:R-:W-:Y:S01]  /*1610*/  IMAD.MOV.U32 R26, RZ, RZ, R107 ;  /* 0x000000ffff1a7224 */ /* 0x000fe200078e006b */
[----:B------:R-:W-:Y:S01]  /*1620*/  MOV R225, R28 ;  /* 0x0000001c00e17202 */ /* 0x000fe20000000f00 */
[----:B------:R-:W-:Y:S02]  /*1630*/  IMAD.MOV.U32 R25, RZ, RZ, R108 ;  /* 0x000000ffff197224 */ /* 0x000fe400078e006c */
        /* <DEDUP_REMOVED lines=20> */
[----:B-1----:R-:W-:Y:S02]  /*1780*/  IMAD.MOV.U32 R3, RZ, RZ, R129 ;  /* 0x000000ffff037224 */ /* 0x002fe400078e0081 */
        /* <DEDUP_REMOVED lines=30> */
[----:B------:R-:W-:Y:S01]  /*1970*/  IMAD.MOV.U32 R226, RZ, RZ, R27 ;  /* 0x000000ffffe27224 */ /* 0x000fe200078e001b */
[----:B------:R-:W-:Y:S02]  /*1980*/  WARPGROUP.DEPBAR.LE gsb0, 0x0 ;  /* 0x00008000000079c5 */ /* 0x000fe40000010000 */
[----:B------:R-:W-:Y:S01]  /*1990*/  WARPGROUP.ARRIVE ;  /* 0x00000000000079c5 */ /* 0x000fe20000000000 */
[----:B------:R1:W-:Y:S01]  /*19a0*/  STL.64 [R1+0x168], R214 ;  /* 0x000168d601007387 */ /* 0x0003e20000100a00 */
[----:B------:R-:W-:Y:S02]  /*19b0*/  IMAD.MOV.U32 R227, RZ, RZ, R26 ;  /* 0x000000ffffe37224 */ /* 0x000fe400078e001a */
[----:B------:R-:W-:Y:S01]  /*19c0*/  IMAD.MOV.U32 R228, RZ, RZ, R25 ;  /* 0x000000ffffe47224 */ /* 0x000fe200078e0019 */
[----:B------:R2:W-:Y:S01]  /*19d0*/  STL.64 [R1+0x160], R212 ;  /* 0x000160d401007387 */ /* 0x0005e20000100a00 */
[----:B------:R-:W-:Y:S01]  /*19e0*/  HGMMA.64x128x16.F32.BF16 R88, gdesc[UR8].tnspB, RZ, !UPT, gsb0 ;  /* 0x41e00000085879f0 */ /* 0x000fe2000c0018ff */
[----:B------:R-:W-:Y:S01]  /*19f0*/  UIADD3 UR8, UR4, 0x300, URZ ;  /* 0x0000030004087890 */ /* 0x000fe2000fffe03f */
[----:B------:R-:W-:Y:S01]  /*1a00*/  IMAD.MOV.U32 R229, RZ, RZ, R24 ;  /* 0x000000ffffe57224 */ /* 0x000fe200078e0018 */
[----:B------:R3:W-:Y:S01]  /*1a10*/  STL.64 [R1+0x158], R210 ;  /* 0x000158d201007387 */ /* 0x0007e20000100a00 */
[----:B------:R-:W-:Y:S01]  /*1a20*/  UMOV UR9, 0x80000020 ;  /* 0x8000002000097882 */ /* 0x000fe20000000000 */
[----:B------:R-:W-:-:S02]  /*1a30*/  IMAD.MOV.U32 R230, RZ, RZ, R23 ;  /* 0x000000ffffe67224 */ /* 0x000fc400078e0017 */
[----:B------:R4:W-:Y:S01]  /*1a40*/  STL.64 [R1+0x150], R208 ;  /* 0x000150d001007387 */ /* 0x0009e20000100a00 */
[----:B-1----:R-:W-:Y:S02]  /*1a50*/  IMAD.MOV.U32 R214, RZ, RZ, R39 ;  /* 0x000000ffffd67224 */ /* 0x002fe400078e0027 */
[----:B------:R-:W-:Y:S01]  /*1a60*/  IMAD.MOV.U32 R215, RZ, RZ, R38 ;  /* 0x000000ffffd77224 */ /* 0x000fe200078e0026 */
[----:B------:R1:W-:Y:S01]  /*1a70*/  STL.64 [R1+0x148], R206 ;  /* 0x000148ce01007387 */ /* 0x0003e20000100a00 */
[----:B--2---:R-:W-:Y:S01]  /*1a80*/  MOV R212, R41 ;  /* 0x0000002900d47202 */ /* 0x004fe20000000f00 */
[----:B------:R-:W-:Y:S02]  /*1a90*/  IMAD.MOV.U32 R213, RZ, RZ, R40 ;  /* 0x000000ffffd57224 */ /* 0x000fe400078e0028 */
[----:B------:R2:W-:Y:S01]  /*1aa0*/  STL.64 [R1+0x140], R204 ;  /* 0x000140cc01007387 */ /* 0x0005e20000100a00 */
[----:B---3--:R-:W-:Y:S02]  /*1ab0*/  IMAD.MOV.U32 R210, RZ, RZ, R43 ;  /* 0x000000ffffd27224 */ /* 0x008fe400078e002b */
[----:B------:R-:W-:Y:S01]  /*1ac0*/  IMAD.MOV.U32 R211, RZ, RZ, R42 ;  /* 0x000000ffffd37224 */ /* 0x000fe200078e002a */
[----:B------:R3:W-:Y:S01]  /*1ad0*/  STL.64 [R1+0x138], R202 ;  /* 0x000138ca01007387 */ /* 0x0007e20000100a00 */
[----:B----4-:R-:W-:-:S02]  /*1ae0*/  IMAD.MOV.U32 R208, RZ, RZ, R45 ;  /* 0x000000ffffd07224 */ /* 0x010fc400078e002d */
[----:B------:R-:W-:Y:S01]  /*1af0*/  IMAD.MOV.U32 R209, RZ, RZ, R44 ;  /* 0x000000ffffd17224 */ /* 0x000fe200078e002c */
[----:B------:R4:W-:Y:S01]  /*1b00*/  STL.64 [R1+0x130], R200 ;  /* 0x000130c801007387 */ /* 0x0009e20000100a00 */
[----:B-1----:R-:W-:Y:S02]  /*1b10*/  IMAD.MOV.U32 R206, RZ, RZ, R47 ;  /* 0x000000ffffce7224 */ /* 0x002fe400078e002f */
[----:B------:R-:W-:Y:S01]  /*1b20*/  IMAD.MOV.U32 R207, RZ, RZ, R46 ;  /* 0x000000ffffcf7224 */ /* 0x000fe200078e002e */
[----:B------:R1:W-:Y:S01]  /*1b30*/  STL.64 [R1+0x128], R198 ;  /* 0x000128c601007387 */ /* 0x0003e20000100a00 */
[----:B--2---:R-:W-:Y:S02]  /*1b40*/  IMAD.MOV.U32 R204, RZ, RZ, R49 ;  /* 0x000000ffffcc7224 */ /* 0x004fe400078e0031 */
[----:B------:R-:W-:Y:S01]  /*1b50*/  IMAD.MOV.U32 R205, RZ, RZ, R48 ;  /* 0x000000ffffcd7224 */ /* 0x000fe200078e0030 */
[----:B------:R2:W-:Y:S01]  /*1b60*/  STL.64 [R1+0x120], R196 ;  /* 0x000120c401007387 */ /* 0x0005e20000100a00 */
[----:B---3--:R-:W-:-:S02]  /*1b70*/  IMAD.MOV.U32 R202, RZ, RZ, R51 ;  /* 0x000000ffffca7224 */ /* 0x008fc400078e0033 */
[----:B------:R-:W-:Y:S01]  /*1b80*/  IMAD.MOV.U32 R203, RZ, RZ, R50 ;  /* 0x000000ffffcb7224 */ /* 0x000fe200078e0032 */
[----:B------:R3:W-:Y:S01]  /*1b90*/  STL.64 [R1+0x118], R194 ;  /* 0x000118c201007387 */ /* 0x0007e20000100a00 */
[----:B----4-:R-:W-:Y:S02]  /*1ba0*/  IMAD.MOV.U32 R200, RZ, RZ, R53 ;  /* 0x000000ffffc87224 */ /* 0x010fe400078e0035 */
[----:B------:R-:W-:Y:S01]  /*1bb0*/  IMAD.MOV.U32 R201, RZ, RZ, R52 ;  /* 0x000000ffffc97224 */ /* 0x000fe200078e0034 */
[----:B------:R4:W-:Y:S01]  /*1bc0*/  STL.64 [R1+0x110], R192 ;  /* 0x000110c001007387 */ /* 0x0009e20000100a00 */
[----:B-1----:R-:W-:Y:S01]  /*1bd0*/  IMAD.MOV.U32 R198, RZ, RZ, R55 ;  /* 0x000000ffffc67224 */ /* 0x002fe200078e0037 */
[----:B------:R-:W-:Y:S01]  /*1be0*/  MOV R199, R54 ;  /* 0x0000003600c77202 */ /* 0x000fe20000000f00 */
[----:B------:R-:W-:Y:S01]  /*1bf0*/  IMAD.MOV.U32 R231, RZ, RZ, R22 ;  /* 0x000000ffffe77224 */ /* 0x000fe200078e0016 */
[----:B------:R1:W-:Y:S01]  /*1c00*/  STL.64 [R1+0x108], R190 ;  /* 0x000108be01007387 */ /* 0x0003e20000100a00 */
[----:B--2---:R-:W-:-:S02]  /*1c10*/  IMAD.MOV.U32 R196, RZ, RZ, R57 ;  /* 0x000000ffffc47224 */ /* 0x004fc400078e0039 */
[----:B------:R-:W-:Y:S01]  /*1c20*/  IMAD.MOV.U32 R197, RZ, RZ, R56 ;  /* 0x000000ffffc57224 */ /* 0x000fe200078e0038 */
[----:B------:R2:W-:Y:S01]  /*1c30*/  STL.64 [R1+0x100], R188 ;  /* 0x000100bc01007387 */ /* 0x0005e20000100a00 */
[----:B---3--:R-:W-:Y:S02]  /*1c40*/  IMAD.MOV.U32 R194, RZ, RZ, R59 ;  /* 0x000000ffffc27224 */ /* 0x008fe400078e003b */
[----:B------:R-:W-:Y:S02]  /*1c50*/  IMAD.MOV.U32 R195, RZ, RZ, R58 ;  /* 0x000000ffffc37224 */ /* 0x000fe400078e003a */
[----:B----4-:R-:W-:Y:S02]  /*1c60*/  IMAD.MOV.U32 R192, RZ, RZ, R61 ;  /* 0x000000ffffc07224 */ /* 0x010fe400078e003d */
[----:B------:R-:W-:Y:S02]  /*1c70*/  IMAD.MOV.U32 R193, RZ, RZ, R60 ;  /* 0x000000ffffc17224 */ /* 0x000fe400078e003c */
[----:B-1----:R-:W-:-:S02]  /*1c80*/  IMAD.MOV.U32 R190, RZ, RZ, R63 ;  /* 0x000000ffffbe7224 */ /* 0x002fc400078e003f */
[----:B------:R-:W-:Y:S02]  /*1c90*/  IMAD.MOV.U32 R191, RZ, RZ, R62 ;  /* 0x000000ffffbf7224 */ /* 0x000fe400078e003e */
[----:B--2---:R-:W-:Y:S02]  /*1ca0*/  IMAD.MOV.U32 R188, RZ, RZ, R65 ;  /* 0x000000ffffbc7224 */ /* 0x004fe400078e0041 */
        /* <DEDUP_REMOVED lines=18> */
[----:B------:R-:W-:Y:S01]  /*1dd0*/  IMAD.MOV.U32 R250, RZ, RZ, R2 ;  /* 0x000000fffffa7224 */ /* 0x000fe200078e0002 */
[----:B------:R-:W-:Y:S02]  /*1de0*/  WARPGROUP.DEPBAR.LE gsb0, 0x0 ;  /* 0x00008000000079c5 */ /* 0x000fe40000010000 */
[----:B------:R-:W-:-:S06]  /*1df0*/  WARPGROUP.ARRIVE ;  /* 0x00000000000079c5 */ /* 0x000fcc0000000000 */
[----:B------:R-:W-:Y:S01]  /*1e00*/  HGMMA.64x128x16.F32.BF16 R24, gdesc[UR8].tnspB, RZ, !UPT, gsb0 ;  /* 0x41e00000081879f0 */ /* 0x000fe2000c0018ff */
[----:B------:R-:W-:Y:S02]  /*1e10*/  UIADD3 UR8, UR4, 0x2, URZ ;  /* 0x0000000204087890 */ /* 0x000fe4000fffe03f */
[----:B------:R-:W-:Y:S01]  /*1e20*/  UIADD3 UR10, UR7, 0x80, URZ ;  /* 0x00000080070a7890 */ /* 0x000fe2000fffe03f */
[----:B------:R-:W-:Y:S01]  /*1e30*/  UMOV UR9, 0x80000020 ;  /* 0x8000002000097882 */ /* 0x000fe20000000000 */
[----:B------:R-:W-:Y:S01]  /*1e40*/  UMOV UR11, 0x40000040 ;  /* 0x40000040000b7882 */ /* 0x000fe20000000000 */
[----:B------:R-:W-:Y:S02]  /*1e50*/  WARPGROUP.DEPBAR.LE gsb0, 0x0 ;  /* 0x00008000000079c5 */ /* 0x000fe40000010000 */
[----:B------:R-:W-:-:S06]  /*1e60*/  WARPGROUP.ARRIVE ;  /* 0x00000000000079c5 */ /* 0x000fcc0000000000 */
[----:B------:R-:W-:Y:S03]  /*1e70*/  HGMMA.64x128x16.F32.BF16 R188, gdesc[UR8].tnspB, R188, gsb0 ;  /* 0x41e0000008bc79f0 */ /* 0x000fe600080018bc */
[----:B------:R-:W-:Y:S02]  /*1e80*/  WARPGROUP.DEPBAR.LE gsb0, 0x0 ;  /* 0x00008000000079c5 */ /* 0x000fe40000010000 */
[----:B------:R-:W-:Y:S04]  /*1e90*/  STL.64 [R1], R188 ;  /* 0x000000bc01007387 */ /* 0x000fe80000100a00 */
[----:B------:R-:W-:Y:S04]  /*1ea0*/  STL.64 [R1+0x8], R190 ;  /* 0x000008be01007387 */ /* 0x000fe80000100a00 */
        /* <DEDUP_REMOVED lines=11> */
[----:B------:R1:W-:Y:S04]  /*1f60*/  STL.64 [R1+0x68], R214 ;  /* 0x000068d601007387 */ /* 0x0003e80000100a00 */
        /* <DEDUP_REMOVED lines=18> */
[----:B-1----:R-:W3:Y:S04]  /*2090*/  LDL.LU.64 R214, [R1+0x168] ;  /* 0x0001680001d67983 */ /* 0x002ee80000300a00 */
[----:B------:R-:W3:Y:S04]  /*20a0*/  LDL.LU.64 R212, [R1+0x160] ;  /* 0x0001600001d47983 */ /* 0x000ee80000300a00 */
        /* <DEDUP_REMOVED lines=11> */
[----:B------:R-:W3:Y:S01]  /*2160*/  LDL.LU.64 R188, [R1+0x100] ;  /* 0x0001000001bc7983 */ /* 0x000ee20000300a00 */
[----:B------:R-:W-:Y:S01]  /*2170*/  UIADD3 UR8, UR4, 0x102, URZ ;  /* 0x0000010204087890 */ /* 0x000fe2000fffe03f */
[----:B------:R-:W-:Y:S01]  /*2180*/  UMOV UR9, 0x80000020 ;  /* 0x8000002000097882 */ /* 0x000fe20000000000 */
[----:B---3--:R-:W-:-:S07]  /*2190*/  WARPGROUP.ARRIVE ;  /* 0x00000000000079c5 */ /* 0x008fce0000000000 */
[----:B------:R-:W-:Y:S01]  /*21a0*/  HGMMA.64x128x16.F32.BF16 R152, gdesc[UR8].tnspB, R152, gsb0 ;  /* 0x41e00000089879f0 */ /* 0x000fe20008001898 */
[----:B------:R-:W-:Y:S01]  /*21b0*/  UIADD3 UR8, UR4, 0x202, URZ ;  /* 0x0000020204087890 */ /* 0x000fe2000fffe03f */
[----:B------:R-:W-:Y:S01]  /*21c0*/  UMOV UR9, 0x80000020 ;  /* 0x8000002000097882 */ /* 0x000fe20000000000 */
[----:B------:R-:W-:Y:S02]  /*21d0*/  WARPGROUP.DEPBAR.LE gsb0, 0x0 ;  /* 0x00008000000079c5 */ /* 0x000fe40000010000 */
[----:B------:R-:W-:-:S07]  /*21e0*/  WARPGROUP.ARRIVE ;  /* 0x00000000000079c5 */ /* 0x000fce0000000000 */
[----:B------:R-:W-:Y:S01]  /*21f0*/  HGMMA.64x128x16.F32.BF16 R88, gdesc[UR8].tnspB, R88, gsb0 ;  /* 0x41e00000085879f0 */ /* 0x000fe20008001858 */
[----:B------:R-:W-:Y:S01]  /*2200*/  UIADD3 UR8, UR4, 0x302, URZ ;  /* 0x0000030204087890 */ /* 0x000fe2000fffe03f */
[----:B------:R-:W-:Y:S02]  /*2210*/  UMOV UR9, 0x80000020 ;  /* 0x8000002000097882 */ /* 0x000fe40000000000 */
[----:B------:R-:W-:Y:S01]  /*2220*/  UMOV UR4, 0x1 ;  /* 0x0000000100047882 */ /* 0x000fe20000000000 */
[----:B------:R-:W-:Y:S02]  /*2230*/  WARPGROUP.DEPBAR.LE gsb0, 0x0 ;  /* 0x00008000000079c5 */ /* 0x000fe40000010000 */
[----:B------:R-:W-:-:S06]  /*2240*/  WARPGROUP.ARRIVE ;  /* 0x00000000000079c5 */ /* 0x000fcc0000000000 */
[----:B--2---:R-:W-:Y:S03]  /*2250*/  HGMMA.64x128x16.F32.BF16 R24, gdesc[UR8].tnspB, R24, gsb0 ;  /* 0x41e00000081879f0 */ /* 0x004fe60008001818 */
[----:B------:R-:W-:Y:S02]  /*2260*/  WARPGROUP.DEPBAR.LE gsb0, 0x0 ;  /* 0x00008000000079c5 */ /* 0x000fe40000010000 */
.L_x_11:
[----:B------:R-:W-:-:S04]  /*2270*/  UISETP.LT.AND UP0, UPT, UR5, 0x1, UPT ;  /* 0x000000010500788c */ /* 0x000fc8000bf01270 */
[----:B------:R-:W-:-:S04]  /*2280*/  USEL UR7, UR5, 0x1, UP0 ;  /* 0x0000000105077887 */ /* 0x000fc80008000000 */
[----:B------:R-:W-:-:S04]  /*2290*/  UIADD3 UR7, UR5, -UR7, URZ ;  /* 0x8000000705077290 */ /* 0x000fc8000fffe03f */
[----:B------:R-:W-:-:S06]  /*22a0*/  UISETP.GE.AND UP0, UPT, UR7, 0x1, UPT ;  /* 0x000000010700788c */ /* 0x000fcc000bf06270 */
[----:B------:R-:W-:-:S13]  /*22b0*/  PLOP3.LUT P1, PT, PT, PT, UP0, 0x80, 0x0 ;  /* 0x000000000000781c */ /* 0x000fda0003f2f008 */
[----:B------:R-:W-:Y:S05]  /*22c0*/  @!P1 BRA `(.L_x_14) ;  /* 0x00000014009c9947 */ /* 0x000fea0003800000 */
[----:B------:R-:W-:Y:S01]  /*22d0*/  IMAD.MOV.U32 R4, RZ, RZ, RZ ;  /* 0x000000ffff047224 */ /* 0x000fe200078e00ff */
[----:B------:R-:W-:Y:S01]  /*22e0*/  ULOP3.LUT UR19, UR6, 0x1, URZ, 0xfc, !UPT ;  /* 0x0000000106137892 */ /* 0x000fe2000f8efc3f */
[----:B------:R-:W-:Y:S01]  /*22f0*/  IMAD.U32 R3, RZ, RZ, UR7 ;  /* 0x00000007ff037e24 */ /* 0x000fe2000f8e00ff */
[----:B------:R-:W-:Y:S01]  /*2300*/  UISETP.NE.U32.AND UP0, UPT, UR4, URZ, UPT ;  /* 0x0000003f0400728c */ /* 0x000fe2000bf05070 */
[----:B------:R-:W-:-:S10]  /*2310*/  UMOV UR5, URZ ;  /* 0x0000003f00057c82 */ /* 0x000fd40008000000 */
.L_x_19:
[----:B------:R-:W-:-:S06]  /*2320*/  UISETP.NE.AND UP1, UPT, UR19, 0x3, UPT ;  /* 0x000000031300788c */ /* 0x000fcc000bf25270 */
[----:B------:R-:W-:-:S13]  /*2330*/  PLOP3.LUT P2, PT, PT, PT, UP1, 0x80, 0x0 ;  /* 0x000000000000781c */ /* 0x000fda0003f4f018 */
[----:B------:R-:W-:Y:S05]  /*2340*/  @!P2 BRA `(.L_x_15) ;  /* 0x000000000004a947 */ /* 0x000fea0003800000 */
[----:B------:R-:W-:Y:S01]  /*2350*/  BPT.TRAP 0x1 ;  /* 0x000000040000795c */ /* 0x000fe20000300000 */
.L_x_15:
[----:B------:R-:W1:Y:S01]  /*2360*/  S2UR UR8, SR_CgaCtaId ;  /* 0x00000000000879c3 */ /* 0x000e620000008800 */
[----:B------:R-:W-:Y:S01]  /*2370*/  UMOV UR12, 0x400 ;  /* 0x00000400000c7882 */ /* 0x000fe20000000000 */
[----:B------:R-:W-:Y:S01]  /*2380*/  SHF.L.U32 R2, R4, 0x1f, RZ ;  /* 0x0000001f04027819 */ /* 0x000fe200000006ff */
[----:B-1----:R-:W-:-:S04]  /*2390*/  ULEA UR12, UR8, UR12, 0x18 ;  /* 0x0000000c080c7291 */ /* 0x002fc8000f8ec03f */
[----:B------:R-:W-:-:S12]  /*23a0*/  ULEA UR8, UR4, UR12, 0x3 ;  /* 0x0000000c04087291 */ /* 0x000fd8000f8e183f */
.L_x_16:
[----:B-1----:R-:W-:-:S04]  /*23b0*/  IMAD.U32 R0, RZ, RZ, UR8 ;  /* 0x00000008ff007e24 */ /* 0x002fc8000f8e00ff */
[----:B------:R1:W2:Y:S03]  /*23c0*/  SYNCS.PHASECHK.TRANS64.TRYWAIT P1, [R0+URZ+0x36000], R2 ;  /* 0x03600002000075a7 */ /* 0x0002a6000802017f */
[----:B--2---:R-:W-:Y:S05]  /*23d0*/  @!P1 NANOSLEEP.SYNCS 0x989680 ;  /* 0x009896800000995d */ /* 0x004fea0003900000 */
[----:B------:R-:W2:Y:S02]  /*23e0*/  @!P1 SYNCS.PHASECHK.TRANS64 P1, [R0+URZ+0x36000], R2 ;  /* 0x03600002000095a7 */ /* 0x000ea4000802007f */
[----:B--2---:R-:W-:Y:S05]  /*23f0*/  @!P1 BRA `(.L_x_16) ;  /* 0xfffffffc00ec9947 */ /* 0x004fea000383ffff */
        /* <DEDUP_REMOVED lines=32> */
[----:B--2---:R-:W2:Y:S04]  /*2600*/  LDL.LU.64 R24, [R1] ;  /* 0x0000000001187983 */ /* 0x004ea80000300a00 */
[----:B------:R-:W2:Y:S04]  /*2610*/  LDL.LU.64 R26, [R1+0x8] ;  /* 0x00000800011a7983 */ /* 0x000ea80000300a00 */
        /* <DEDUP_REMOVED lines=29> */
[----:B------:R-:W2:Y:S01]  /*27f0*/  LDL.LU.64 R86, [R1+0xf8] ;  /* 0x0000f80001567983 */ /* 0x000ea20000300a00 */
[----:B------:R-:W-:-:S02]  /*2800*/  UIADD3 UR9, UR12, 0x24000, URZ ;  /* 0x000240000c097890 */ /* 0x000fc4000fffe03f */
[----:B------:R-:W-:Y:S02]  /*2810*/  USHF.R.U32.HI UR8, URZ, 0x4, UR12 ;  /* 0x000000043f087899 */ /* 0x000fe4000801160c */
[----:B------:R-:W-:Y:S02]  /*2820*/  USHF.R.U32.HI UR9, URZ, 0x4, UR9 ;  /* 0x000000043f097899 */ /* 0x000fe40008011609 */
[----:B------:R-:W-:Y:S02]  /*2830*/  ULOP3.LUT UR8, UR8, 0x3fff, URZ, 0xc0, !UPT ;  /* 0x00003fff08087892 */ /* 0x000fe4000f8ec03f */
[----:B------:R-:W-:Y:S02]  /*2840*/  ULOP3.LUT UR9, UR9, 0x3fff, URZ, 0xc0, !UPT ;  /* 0x00003fff09097892 */ /* 0x000fe4000f8ec03f */
[----:B------:R-:W-:Y:S02]  /*2850*/  ULOP3.LUT UR8, UR8, 0x10000, URZ, 0xfc, !UPT ;  /* 0x0001000008087892 */ /* 0x000fe4000f8efc3f */
[----:B------:R-:W-:-:S02]  /*2860*/  ULOP3.LUT UR9, UR9, 0x1000000, URZ, 0xfc, !UPT ;  /* 0x0100000009097892 */ /* 0x000fc4000f8efc3f */
[----:B------:R-:W-:Y:S02]  /*2870*/  ULEA UR17, UR4, UR8, 0xa ;  /* 0x0000000804117291 */ /* 0x000fe4000f8e503f */
[----:B------:R-:W-:Y:S01]  /*2880*/  ULEA UR18, UR4, UR9, 0x9 ;  /* 0x0000000904127291 */ /* 0x000fe2000f8e483f */
[----:B------:R-:W-:Y:S02]  /*2890*/  UMOV UR11, 0x40000040 ;  /* 0x40000040000b7882 */ /* 0x000fe40000000000 */
[----:B------:R-:W-:Y:S02]  /*28a0*/  UMOV UR9, 0x80000020 ;  /* 0x8000002000097882 */ /* 0x000fe40000000000 */
[----:B------:R-:W-:Y:S02]  /*28b0*/  UMOV UR8, UR17 ;  /* 0x0000001100087c82 */ /* 0x000fe40008000000 */
[----:B------:R-:W-:Y:S01]  /*28c0*/  UMOV UR10, UR18 ;  /* 0x00000012000a7c82 */ /* 0x000fe20008000000 */
[----:B--2---:R-:W-:-:S06]  /*28d0*/  WARPGROUP.ARRIVE ;  /* 0x00000000000079c5 */ /* 0x004fcc0000000000 */
[----:B------:R-:W-:Y:S01]  /*28e0*/  HGMMA.64x128x16.F32.BF16 R24, gdesc[UR8].tnspB, R24, UP0, gsb0 ;  /* 0x41e00000081879f0 */ /* 0x000fe2000b801818 */
[----:B------:R-:W-:Y:S01]  /*28f0*/  UIADD3 UR8, UR17, 0x100, URZ ;  /* 0x0000010011087890 */ /* 0x000fe2000fffe03f */
[----:B------:R-:W-:Y:S01]  /*2900*/  UMOV UR9, 0x80000020 ;  /* 0x8000002000097882 */ /* 0x000fe20000000000 */
[----:B------:R-:W-:Y:S02]  /*2910*/  WARPGROUP.DEPBAR.LE gsb0, 0x0 ;  /* 0x00008000000079c5 */ /* 0x000fe40000010000 */
[----:B------:R-:W-:Y:S01]  /*2920*/  STL.64 [R1], R24 ;  /* 0x0000001801007387 */ /* 0x000fe20000100a00 */
[----:B-1----:R-:W-:Y:S01]  /*2930*/  IMAD.MOV.U32 R2, RZ, RZ, R86 ;  /* 0x000000ffff027224 */ /* 0x002fe200078e0056 */
[----:B------:R-:W-:Y:S01]  /*2940*/  MOV R12, R79 ;  /* 0x0000004f000c7202 */ /* 0x000fe20000000f00 */
[----:B------:R-:W-:Y:S01]  /*2950*/  IMAD.MOV.U32 R0, RZ, RZ, R87 ;  /* 0x000000ffff007224 */ /* 0x000fe200078e0057 */
[----:B------:R-:W-:Y:S01]  /*2960*/  STL.64 [R1+0x8], R26 ;  /* 0x0000081a01007387 */ /* 0x000fe20000100a00 */
[----:B------:R-:W-:Y:S01]  /*2970*/  IMAD.MOV.U32 R7, RZ, RZ, R84 ;  /* 0x000000ffff077224 */ /* 0x000fe200078e0054 */
[----:B------:R-:W-:Y:S01]  /*2980*/  MOV R230, R66 ;  /* 0x0000004200e67202 */ /* 0x000fe20000000f00 */
[----:B------:R-:W-:Y:S01]  /*2990*/  IMAD.MOV.U32 R6, RZ, RZ, R85 ;  /* 0x000000ffff067224 */ /* 0x000fe200078e0055 */
[----:B------:R-:W-:Y:S01]  /*29a0*/  STL.64 [R1+0x10], R28 ;  /* 0x0000101c01007387 */ /* 0x000fe20000100a00 */
[----:B------:R-:W-:Y:S01]  /*29b0*/  IMAD.MOV.U32 R9, RZ, RZ, R82 ;  /* 0x000000ffff097224 */ /* 0x000fe200078e0052 */
[----:B------:R-:W-:Y:S01]  /*29c0*/  WARPGROUP.ARRIVE ;  /* 0x00000000000079c5 */ /* 0x000fe20000000000 */
[----:B------:R-:W-:Y:S01]  /*29d0*/  IMAD.MOV.U32 R8, RZ, RZ, R83 ;  /* 0x000000ffff087224 */ /* 0x000fe200078e0053 */
[----:B------:R1:W-:Y:S01]  /*29e0*/  STL [R1+0x18], R30 ;  /* 0x0000181e01007387 */ /* 0x0003e20000100800 */
[----:B------:R-:W-:Y:S01]  /*29f0*/  IMAD.MOV.U32 R11, RZ, RZ, R80 ;  /* 0x000000ffff0b7224 */ /* 0x000fe200078e0050 */
[----:B------:R-:W-:Y:S01]  /*2a00*/  MOV R217, R53 ;  /* 0x0000003500d97202 */ /* 0x000fe20000000f00 */
[----:B------:R-:W-:Y:S01]  /*2a10*/  IMAD.MOV.U32 R10, RZ, RZ, R81 ;  /* 0x000000ffff0a7224 */ /* 0x000fe200078e0051 */
[----:B------:R-:W2:Y:S01]  /*2a20*/  LDL.LU.64 R86, [R1+0x268] ;  /* 0x0002680001567983 */ /* 0x000ea20000300a00 */
[----:B------:R-:W-:Y:S01]  /*2a30*/  IMAD.MOV.U32 R13, RZ, RZ, R78 ;  /* 0x000000ffff0d7224 */ /* 0x000fe200078e004e */
[----:B------:R-:W-:Y:S01]  /*2a40*/  HGMMA.64x128x16.F32.BF16 R152, gdesc[UR8].tnspB, R152, UP0, gsb0 ;  /* 0x41e00000089879f0 */ /* 0x000fe2000b801898 */
[----:B------:R-:W-:Y:S01]  /*2a50*/  IMAD.MOV.U32 R15, RZ, RZ, R76 ;  /* 0x000000ffff0f7224 */ /* 0x000fe200078e004c */
[----:B------:R-:W2:Y:S01]  /*2a60*/  LDL.LU.64 R84, [R1+0x260] ;  /* 0x0002600001547983 */ /* 0x000ea20000300a00 */
[----:B------:R-:W-:Y:S01]  /*2a70*/  IMAD.MOV.U32 R14, RZ, RZ, R77 ;  /* 0x000000ffff0e7224 */ /* 0x000fe200078e004d */
[----:B------:R-:W-:Y:S01]  /*2a80*/  MOV R243, R40 ;  /* 0x0000002800f37202 */ /* 0x000fe20000000f00 */
[----:B------:R-:W-:Y:S01]  /*2a90*/  IMAD.MOV.U32 R17, RZ, RZ, R74 ;  /* 0x000000ffff117224 */ /* 0x000fe200078e004a */
[----:B------:R-:W2:Y:S01]  /*2aa0*/  LDL.LU.64 R82, [R1+0x258] ;  /* 0x0002580001527983 */ /* 0x000ea20000300a00 */
[----:B------:R-:W-:-:S02]  /*2ab0*/  IMAD.MOV.U32 R16, RZ, RZ, R75 ;  /* 0x000000ffff107224 */ /* 0x000fc400078e004b */
[----:B------:R-:W-:Y:S01]  /*2ac0*/  IMAD.MOV.U32 R19, RZ, RZ, R72 ;  /* 0x000000ffff137224 */ /* 0x000fe200078e0048 */
[----:B------:R-:W2:Y:S01]  /*2ad0*/  LDL.LU.64 R80, [R1+0x250] ;  /* 0x0002500001507983 */ /* 0x000ea20000300a00 */
[----:B------:R-:W-:Y:S02]  /*2ae0*/  IMAD.MOV.U32 R18, RZ, RZ, R73 ;  /* 0x000000ffff127224 */ /* 0x000fe400078e0049 */
[----:B------:R-:W-:Y:S01]  /*2af0*/  IMAD.MOV.U32 R21, RZ, RZ, R70 ;  /* 0x000000ffff157224 */ /* 0x000fe200078e0046 */
[----:B------:R-:W2:Y:S01]  /*2b00*/  LDL.LU.64 R78, [R1+0x248] ;  /* 0x00024800014e7983 */ /* 0x000ea20000300a00 */
[----:B------:R-:W-:Y:S02]  /*2b10*/  IMAD.MOV.U32 R20, RZ, RZ, R71 ;  /* 0x000000ffff147224 */ /* 0x000fe400078e0047 */
        /* <DEDUP_REMOVED lines=53> */
[----:B------:R-:W-:-:S03]  /*2e70*/  IMAD.MOV.U32 R252, RZ, RZ, R31 ;  /* 0x000000fffffc7224 */ /* 0x000fc600078e001f */
[----:B------:R-:W2:Y:S04]  /*2e80*/  LDL.LU.64 R40, [R1+0x1b0] ;  /* 0x0001b00001287983 */ /* 0x000ea80000300a00 */
[----:B------:R-:W2:Y:S04]  /*2e90*/  LDL.LU.64 R38, [R1+0x1a8] ;  /* 0x0001a80001267983 */ /* 0x000ea80000300a00 */
[----:B------:R-:W2:Y:S04]  /*2ea0*/  LDL.LU.64 R36, [R1+0x1a0] ;  /* 0x0001a00001247983 */ /* 0x000ea80000300a00 */
[----:B------:R-:W2:Y:S04]  /*2eb0*/  LDL.LU.64 R34, [R1+0x198] ;  /* 0x0001980001227983 */ /* 0x000ea80000300a00 */
[----:B------:R-:W2:Y:S04]  /*2ec0*/  LDL.LU.64 R32, [R1+0x190] ;  /* 0x0001900001207983 */ /* 0x000ea80000300a00 */
[----:B-1----:R-:W2:Y:S04]  /*2ed0*/  LDL.LU.64 R30, [R1+0x188] ;  /* 0x00018800011e7983 */ /* 0x002ea80000300a00 */
[----:B------:R-:W2:Y:S04]  /*2ee0*/  LDL.LU.64 R28, [R1+0x180] ;  /* 0x00018000011c7983 */ /* 0x000ea80000300a00 */
[----:B------:R-:W2:Y:S04]  /*2ef0*/  LDL.LU.64 R26, [R1+0x178] ;  /* 0x00017800011a7983 */ /* 0x000ea80000300a00 */
[----:B------:R-:W2:Y:S01]  /*2f00*/  LDL.LU.64 R24, [R1+0x170] ;  /* 0x0001700001187983 */ /* 0x000ea20000300a00 */
[----:B------:R-:W-:-:S03]  /*2f10*/  WARPGROUP.DEPBAR.LE gsb0, 0x0 ;  /* 0x00008000000079c5 */ /* 0x000fc60000010000 */
        /* <DEDUP_REMOVED lines=14> */
[----:B-1----:R-:W3:Y:S04]  /*3000*/  LDL.LU R188, [R1] ;  /* 0x0000000001bc7983 */ /* 0x002ee80000300800 */
[----:B------:R-:W3:Y:S04]  /*3010*/  LDL.LU R189, [R1+0x4] ;  /* 0x0000040001bd7983 */ /* 0x000ee80000300800 */
[----:B------:R-:W3:Y:S04]  /*3020*/  LDL.LU R190, [R1+0x8] ;  /* 0x0000080001be7983 */ /* 0x000ee80000300800 */
[----:B------:R-:W3:Y:S04]  /*3030*/  LDL.LU R191, [R1+0xc] ;  /* 0x00000c0001bf7983 */ /* 0x000ee80000300800 */
[----:B------:R-:W3:Y:S04]  /*3040*/  LDL.LU R192, [R1+0x10] ;  /* 0x0000100001c07983 */ /* 0x000ee80000300800 */
[----:B------:R-:W3:Y:S04]  /*3050*/  LDL.LU R193, [R1+0x14] ;  /* 0x0000140001c17983 */ /* 0x000ee80000300800 */
[----:B------:R-:W3:Y:S01]  /*3060*/  LDL.LU R194, [R1+0x18] ;  /* 0x0000180001c27983 */ /* 0x000ee20000300800 */
[----:B------:R-:W-:Y:S01]  /*3070*/  UIADD3 UR8, UR17, 0x200, URZ ;  /* 0x0000020011087890 */ /* 0x000fe2000fffe03f */
[----:B------:R-:W-:Y:S01]  /*3080*/  WARPGROUP.ARRIVE ;  /* 0x00000000000079c5 */ /* 0x000fe20000000000 */
[----:B------:R-:W-:-:S07]  /*3090*/  UMOV UR9, 0x80000020 ;  /* 0x8000002000097882 */ /* 0x000fce0000000000 */
[----:B------:R-:W-:Y:S01]  /*30a0*/  HGMMA.64x128x16.F32.BF16 R88, gdesc[UR8].tnspB, R88, UP0, gsb0 ;  /* 0x41e00000085879f0 */ /* 0x000fe2000b801858 */
[----:B------:R-:W-:Y:S01]  /*30b0*/  UIADD3 UR8, UR17, 0x300, URZ ;  /* 0x0000030011087890 */ /* 0x000fe2000fffe03f */
[----:B------:R-:W-:Y:S01]  /*30c0*/  UMOV UR9, 0x80000020 ;  /* 0x8000002000097882 */ /* 0x000fe20000000000 */
[----:B------:R-:W-:Y:S01]  /*30d0*/  IMAD.MOV.U32 R196, RZ, RZ, R251 ;  /* 0x000000ffffc47224 */ /* 0x000fe200078e00fb */
[----:B------:R-:W-:Y:S01]  /*30e0*/  MOV R199, R248 ;  /* 0x000000f800c77202 */ /* 0x000fe20000000f00 */
[----:B------:R-:W-:Y:S01]  /*30f0*/  IMAD.MOV.U32 R197, RZ, RZ, R250 ;  /* 0x000000ffffc57224 */ /* 0x000fe200078e00fa */
[----:B------:R-:W-:Y:S01]  /*3100*/  MOV R212, R235 ;  /* 0x000000eb00d47202 */ /* 0x000fe20000000f00 */
[----:B------:R-:W-:Y:S02]  /*3110*/  IMAD.MOV.U32 R198, RZ, RZ, R249 ;  /* 0x000000ffffc67224 */ /* 0x000fe400078e00f9 */
[----:B------:R-:W-:Y:S02]  /*3120*/  IMAD.MOV.U32 R200, RZ, RZ, R247 ;  /* 0x000000ffffc87224 */ /* 0x000fe400078e00f7 */
[----:B------:R-:W-:-:S02]  /*3130*/  IMAD.MOV.U32 R201, RZ, RZ, R246 ;  /* 0x000000ffffc97224 */ /* 0x000fc400078e00f6 */
[----:B------:R-:W-:Y:S02]  /*3140*/  IMAD.MOV.U32 R202, RZ, RZ, R245 ;  /* 0x000000ffffca7224 */ /* 0x000fe400078e00f5 */
[----:B------:R-:W-:Y:S02]  /*3150*/  IMAD.MOV.U32 R203, RZ, RZ, R244 ;  /* 0x000000ffffcb7224 */ /* 0x000fe400078e00f4 */
[----:B------:R-:W-:Y:S02]  /*3160*/  IMAD.MOV.U32 R204, RZ, RZ, R243 ;  /* 0x000000ffffcc7224 */ /* 0x000fe400078e00f3 */
[----:B------:R-:W-:Y:S02]  /*3170*/  IMAD.MOV.U32 R205, RZ, RZ, R242 ;  /* 0x000000ffffcd7224 */ /* 0x000fe400078e00f2 */
[----:B------:R-:W-:Y:S01]  /*3180*/  IMAD.MOV.U32 R206, RZ, RZ, R241 ;  /* 0x000000ffffce7224 */ /* 0x000fe200078e00f1 */
[----:B------:R-:W-:Y:S01]  /*3190*/  MOV R241, R14 ;  /* 0x0000000e00f17202 */ /* 0x000fe20000000f00 */
[----:B------:R-:W-:Y:S01]  /*31a0*/  IMAD.MOV.U32 R207, RZ, RZ, R240 ;  /* 0x000000ffffcf7224 */ /* 0x000fe200078e00f0 */
[----:B------:R-:W-:-:S02]  /*31b0*/  WARPGROUP.DEPBAR.LE gsb0, 0x0 ;  /* 0x00008000000079c5 */ /* 0x000fc40000010000 */
[----:B--2---:R-:W-:-:S06]  /*31c0*/  WARPGROUP.ARRIVE ;  /* 0x00000000000079c5 */ /* 0x004fcc0000000000 */
[----:B------:R-:W-:Y:S01]  /*31d0*/  HGMMA.64x128x16.F32.BF16 R24, gdesc[UR8].tnspB, R24, UP0, gsb0 ;  /* 0x41e00000081879f0 */ /* 0x000fe2000b801818 */
        /* <DEDUP_REMOVED lines=27> */
[----:B------:R-:W-:Y:S02]  /*3390*/  UIADD3 UR8, UR17, 0x2, URZ ;  /* 0x0000000211087890 */ /* 0x000fe4000fffe03f */
[----:B------:R-:W-:Y:S01]  /*33a0*/  UIADD3 UR10, UR18, 0x80, URZ ;  /* 0x00000080120a7890 */ /* 0x000fe2000fffe03f */
[----:B------:R-:W-:Y:S01]  /*33b0*/  UMOV UR9, 0x80000020 ;  /* 0x8000002000097882 */ /* 0x000fe20000000000 */
[----:B------:R-:W-:Y:S01]  /*33c0*/  UMOV UR11, 0x40000040 ;  /* 0x40000040000b7882 */ /* 0x000fe20000000000 */
[----:B------:R-:W-:-:S02]  /*33d0*/  WARPGROUP.DEPBAR.LE gsb0, 0x0 ;  /* 0x00008000000079c5 */ /* 0x000fc40000010000 */
[----:B---3--:R-:W-:-:S06]  /*33e0*/  WARPGROUP.ARRIVE ;  /* 0x00000000000079c5 */ /* 0x008fcc0000000000 */
        /* <DEDUP_REMOVED lines=58> */
[----:B------:R-:W-:Y:S01]  /*3790*/  UMOV UR9, 0x80000020 ;  /* 0x8000002000097882 */ /* 0x000fe20000000000 */
[----:B------:R-:W-:Y:S02]  /*37a0*/  WARPGROUP.DEPBAR.LE gsb0, 0x0 ;  /* 0x00008000000079c5 */ /* 0x000fe40000010000 */
[----:B------:R-:W-:-:S07]  /*37b0*/  WARPGROUP.ARRIVE ;  /* 0x00000000000079c5 */ /* 0x000fce0000000000 */
[----:B------:R-:W-:Y:S03]  /*37c0*/  HGMMA.64x128x16.F32.BF16 R24, gdesc[UR8].tnspB, R24, gsb0 ;  /* 0x41e00000081879f0 */ /* 0x000fe60008001818 */
[----:B------:R-:W-:Y:S02]  /*37d0*/  WARPGROUP.DEPBAR.LE gsb0, 0x0 ;  /* 0x00008000000079c5 */ /* 0x000fe40000010000 */
[----:B--2---:R-:W-:Y:S05]  /*37e0*/  @!P2 BRA `(.L_x_17) ;  /* 0x000000000004a947 */ /* 0x004fea0003800000 */
[----:B------:R-:W-:Y:S01]  /*37f0*/  BPT.TRAP 0x1 ;  /* 0x000000040000795c */ /* 0x000fe20000300000 */
.L_x_17:
[----:B------:R-:W-:Y:S02]  /*3800*/  UISETP.GT.U32.AND UP0, UPT, UR6, 0x1, UPT ;  /* 0x000000010600788c */ /* 0x000fe4000bf04070 */
[----:B------:R-:W-:-:S04]  /*3810*/  ULEA UR12, UR5, UR12, 0x3 ;  /* 0x0000000c050c7291 */ /* 0x000fc8000f8e183f */
[----:B------:R-:W-:Y:S01]  /*3820*/  UIADD3 UR12, UR12, 0x36048, URZ ;  /* 0x000360480c0c7890 */ /* 0x000fe2000fffe03f */
[----:B------:R-:W-:-:S03]  /*3830*/  PLOP3.LUT P1, PT, PT, PT, UP0, 0x80, 0x0 ;  /* 0x000000000000781c */ /* 0x000fc60003f2f008 */
[----:B------:R-:W-:-:S09]  /*3840*/  UPRMT UR12, URZ, 0x654, UR12 ;  /* 0x000006543f0c7896 */ /* 0x000fd2000800000c */
[----:B------:R-:W-:Y:S01]  /*3850*/  SYNCS.ARRIVE.TRANS64.RED.A1T0 RZ, [UR12], RZ ;  /* 0x000000ffffff79a7 */ /* 0x000fe2000810040c */
[----:B------:R-:W-:Y:S05]  /*3860*/  @P1 BRA `(.L_x_18) ;  /* 0x0000000000041947 */ /* 0x000fea0003800000 */
[----:B------:R-:W-:Y:S01]  /*3870*/  BPT.TRAP 0x1 ;  /* 0x000000040000795c */ /* 0x000fe20000300000 */
.L_x_18:
[----:B------:R-:W-:Y:S01]  /*3880*/  UIADD3 UR4, UR4, 0x1, URZ ;  /* 0x0000000104047890 */ /* 0x000fe2000fffe03f */
[C---:B------:R-:W-:Y:S01]  /*3890*/  ISETP.GT.AND P1, PT, R3.reuse, 0x1, PT ;  /* 0x000000010300780c */ /* 0x040fe20003f24270 */
[----:B------:R-:W-:Y:S01]  /*38a0*/  UIADD3 UR5, UR5, 0x1, URZ ;  /* 0x0000000105057890 */ /* 0x000fe2000fffe03f */
[----:B------:R-:W-:Y:S01]  /*38b0*/  VIADD R3, R3, 0xffffffff ;  /* 0xffffffff03037836 */ /* 0x000fe20000000000 */
[----:B------:R-:W-:Y:S02]  /*38c0*/  UISETP.NE.AND UP0, UPT, UR4, 0x9, UPT ;  /* 0x000000090400788c */ /* 0x000fe4000bf05270 */
[----:B------:R-:W-:Y:S02]  /*38d0*/  UISETP.NE.AND UP1, UPT, UR5, 0x9, UPT ;  /* 0x000000090500788c */ /* 0x000fe4000bf25270 */
[----:B------:R-:W-:Y:S02]  /*38e0*/  USEL UR8, URZ, 0x1, UP0 ;  /* 0x000000013f087887 */ /* 0x000fe40008000000 */
[----:B------:R-:W-:-:S02]  /*38f0*/  USEL UR4, UR4, URZ, UP0 ;  /* 0x0000003f04047287 */ /* 0x000fc40008000000 */
[----:B------:R-:W-:Y:S02]  /*3900*/  USEL UR5, UR5, URZ, UP1 ;  /* 0x0000003f05057287 */ /* 0x000fe40008800000 */
[----:B------:R-:W-:Y:S01]  /*3910*/  UPLOP3.LUT UP0, UPT, UPT, UPT, UPT, 0x80, 0x0 ;  /* 0x000000000000789c */ /* 0x000fe20003f0f070 */
[----:B------:R-:W-:Y:S01]  /*3920*/  LOP3.LUT R4, R4, UR8, RZ, 0x3c, !PT ;  /* 0x0000000804047c12 */ /* 0x000fe2000f8e3cff */
[----:B------:R-:W-:Y:S09]  /*3930*/  @P1 BRA `(.L_x_19) ;  /* 0xffffffe800781947 */ /* 0x000ff2000383ffff */
.L_x_14:
[----:B------:R-:W-:Y:S05]  /*3940*/  @!P0 BRA `(.L_x_20) ;  /* 0x00000000004c8947 */ /* 0x000fea0003800000 */
[----:B------:R-:W-:-:S04]  /*3950*/  ULOP3.LUT UR4, UR6, 0x1, URZ, 0xfc, !UPT ;  /* 0x0000000106047892 */ /* 0x000fc8000f8efc3f */
[----:B------:R-:W-:-:S06]  /*3960*/  UISETP.NE.AND UP0, UPT, UR4, 0x3, UPT ;  /* 0x000000030400788c */ /* 0x000fcc000bf05270 */
[----:B------:R-:W-:-:S13]  /*3970*/  PLOP3.LUT P0, PT, PT, PT, UP0, 0x80, 0x0 ;  /* 0x000000000000781c */ /* 0x000fda0003f0f008 */
[----:B------:R-:W-:Y:S05]  /*3980*/  @!P0 BRA `(.L_x_21) ;  /* 0x0000000000048947 */ /* 0x000fea0003800000 */
[----:B------:R-:W-:Y:S01]  /*3990*/  BPT.TRAP 0x1 ;  /* 0x000000040000795c */ /* 0x000fe20000300000 */
.L_x_21:
[----:B------:R-:W1:Y:S01]  /*39a0*/  S2UR UR8, SR_CgaCtaId ;  /* 0x00000000000879c3 */ /* 0x000e620000008800 */
[----:B------:R-:W-:Y:S02]  /*39b0*/  UIMAD.WIDE.U32 UR4, UR7, 0x38e38e39, URZ ;  /* 0x38e38e39070478a5 */ /* 0x000fe4000f8e003f */
[----:B------:R-:W-:Y:S02]  /*39c0*/  UISETP.GT.U32.AND UP0, UPT, UR6, 0x1, UPT ;  /* 0x000000010600788c */ /* 0x000fe4000bf04070 */
[----:B------:R-:W-:-:S03]  /*39d0*/  USHF.R.U32.HI UR4, URZ, 0x1, UR5 ;  /* 0x000000013f047899 */ /* 0x000fc60008011605 */
[----:B------:R-:W-:Y:S01]  /*39e0*/  UMOV UR5, 0x400 ;  /* 0x0000040000057882 */ /* 0x000fe20000000000 */
[----:B------:R-:W-:Y:S01]  /*39f0*/  UIMAD UR4, UR4, -0x9, UR7 ;  /* 0xfffffff7040478a4 */ /* 0x000fe2000f8e0207 */
[----:B------:R-:W-:Y:S01]  /*3a00*/  PLOP3.LUT P0, PT, PT, PT, UP0, 0x80, 0x0 ;  /* 0x000000000000781c */ /* 0x000fe20003f0f008 */
[----:B-1----:R-:W-:-:S04]  /*3a10*/  ULEA UR5, UR8, UR5, 0x18 ;  /* 0x0000000508057291 */ /* 0x002fc8000f8ec03f */
[----:B------:R-:W-:-:S04]  /*3a20*/  ULEA UR4, UR4, UR5, 0x3 ;  /* 0x0000000504047291 */ /* 0x000fc8000f8e183f */
[----:B------:R-:W-:-:S04]  /*3a30*/  UIADD3 UR4, UR4, 0x36048, URZ ;  /* 0x0003604804047890 */ /* 0x000fc8000fffe03f */
[----:B------:R-:W-:-:S09]  /*3a40*/  UPRMT UR4, URZ, 0x654, UR4 ;  /* 0x000006543f047896 */ /* 0x000fd20008000004 */
[----:B------:R-:W-:Y:S01]  /*3a50*/  SYNCS.ARRIVE.TRANS64.RED.A1T0 RZ, [UR4], RZ ;  /* 0x000000ffffff79a7 */ /* 0x000fe20008100404 */
[----:B------:R-:W-:Y:S05]  /*3a60*/  @P0 BRA `(.L_x_20) ;  /* 0x0000000000040947 */ /* 0x000fea0003800000 */
[----:B------:R-:W-:Y:S01]  /*3a70*/  BPT.TRAP 0x1 ;  /* 0x000000040000795c */ /* 0x000fe20000300000 */
.L_x_20:
[----:B------:R-:W1:Y:S01]  /*3a80*/  S2R R3, SR_CTAID.Y ;  /* 0x0000000000037919 */ /* 0x000e620000002600 */
[----:B------:R-:W-:Y:S01]  /*3a90*/  SHF.R.S32.HI R2, RZ, 0x1f, R5 ;  /* 0x0000001fff027819 */ /* 0x000fe20000011405 */
[----:B------:R-:W-:Y:S01]  /*3aa0*/  ULDC.64 UR4, c[0x0][0x280] ;  /* 0x0000a00000047ab9 */ /* 0x000fe20000000a00 */
[----:B------:R-:W2:Y:S02]  /*3ab0*/  S2R R4, SR_CTAID.X ;  /* 0x0000000000047919 */ /* 0x000ea40000002500 */
[----:B------:R-:W-:-:S04]  /*3ac0*/  LEA.HI R0, R2, R5, RZ, 0x2 ;  /* 0x0000000502007211 */ /* 0x000fc800078f10ff */
[--C-:B------:R-:W-:Y:S02]  /*3ad0*/  SHF.R.S32.HI R14, RZ, 0x2, R0.reuse ;  /* 0x00000002ff0e7819 */ /* 0x100fe40000011400 */
[----:B------:R-:W-:Y:S02]  /*3ae0*/  SHF.R.S32.HI R15, RZ, 0x1f, R0 ;  /* 0x0000001fff0f7819 */ /* 0x000fe40000011400 */
[----:B------:R-:W-:Y:S02]  /*3af0*/  LOP3.LUT R0, R0, 0x7ffffffc, RZ, 0xc0, !PT ;  /* 0x7ffffffc00007812 */ /* 0x000fe400078ec0ff */
[----:B------:R-:W-:-:S03]  /*3b00*/  LEA.HI R15, R15, R14, RZ, 0x3 ;  /* 0x0000000e0f0f7211 */ /* 0x000fc600078f18ff */
[----:B------:R-:W-:Y:S01]  /*3b10*/  IMAD.IADD R0, R5, 0x1, -R0 ;  /* 0x0000000105007824 */ /* 0x000fe200078e0a00 */
[----:B------:R-:W-:Y:S02]  /*3b20*/  LOP3.LUT R15, R15, 0xfffffff8, RZ, 0xc0, !PT ;  /* 0xfffffff80f0f7812 */ /* 0x000fe400078ec0ff */
[----:B------:R-:W-:Y:S01]  /*3b30*/  LEA.HI R5, R2, R5, RZ, 0x5 ;  /* 0x0000000502057211 */ /* 0x000fe200078f28ff */
[----:B------:R-:W-:Y:S01]  /*3b40*/  IMAD.SHL.U32 R0, R0, 0x2, RZ ;  /* 0x0000000200007824 */ /* 0x000fe200078e00ff */
[----:B------:R-:W-:-:S04]  /*3b50*/  IADD3 R14, R14, -R15, RZ ;  /* 0x8000000f0e0e7210 */ /* 0x000fc80007ffe0ff */
[----:B------:R-:W-:Y:S02]  /*3b60*/  SHF.R.S32.HI R2, RZ, 0x1f, R0 ;  /* 0x0000001fff027819 */ /* 0x000fe40000011400 */
[--C-:B------:R-:W-:Y:S01]  /*3b70*/  SHF.R.S32.HI R15, RZ, 0x1f, R14.reuse ;  /* 0x0000001fff0f7819 */ /* 0x100fe2000001140e */
[----:B-1----:R-:W-:Y:S02]  /*3b80*/  IMAD.SHL.U32 R3, R3, 0x80, RZ ;  /* 0x0000008003037824 */ /* 0x002fe400078e00ff */
[----:B--2---:R-:W-:-:S03]  /*3b90*/  IMAD.WIDE R12, R4, 0x100, R14 ;  /* 0x00000100040c7825 */ /* 0x004fc600078e020e */
[C---:B------:R-:W-:Y:S02]  /*3ba0*/  IADD3 R10, P1, R3.reuse, R0, RZ ;  /* 0x00000000030a7210 */ /* 0x040fe40007f3e0ff */
[C---:B------:R-:W-:Y:S02]  /*3bb0*/  ISETP.GE.AND P0, PT, R3.reuse, UR5, PT ;  /* 0x0000000503007c0c */ /* 0x040fe4000bf06270 */
[----:B------:R-:W-:Y:S02]  /*3bc0*/  IADD3 R0, -R0, UR5, -R3 ;  /* 0x0000000500007c10 */ /* 0x000fe4000fffe903 */
[----:B------:R-:W-:Y:S01]  /*3bd0*/  LEA.HI.X.SX32 R11, R3, R2, 0x1, P1 ;  /* 0x00000002030b7211 */ /* 0x000fe200008f0eff */
[----:B------:R-:W-:Y:S01]  /*3be0*/  IMAD.SHL.U32 R3, R4, 0x100, RZ ;  /* 0x0000010004037824 */ /* 0x000fe200078e00ff */
[----:B------:R-:W-:-:S04]  /*3bf0*/  SHF.R.S32.HI R2, RZ, 0x5, R5 ;  /* 0x00000005ff027819 */ /* 0x000fc80000011405 */
[----:B------:R-:W-:Y:S01]  /*3c00*/  ISETP.GE.OR P0, PT, R3, UR4, P0 ;  /* 0x0000000403007c0c */ /* 0x000fe20008706670 */
[----:B------:R-:W-:-:S04]  /*3c10*/  IMAD.WIDE R12, R2, 0x10, R12 ;  /* 0x00000010020c7825 */ /* 0x000fc800078e020c */
[----:B------:R-:W-:-:S05]  /*3c20*/  IMAD R2, R2, -0x10, -R3 ;  /* 0xfffffff002027824 */ /* 0x000fca00078e0a03 */
[----:B------:R-:W-:-:S03]  /*3c30*/  IADD3 R14, R2, UR4, -R14 ;  /* 0x00000004020e7c10 */ /* 0x000fc6000fffe80e */
[----:B------:R-:W-:Y:S05]  /*3c40*/  @P0 EXIT ;  /* 0x000000000000094d */ /* 0x000fea0003800000 */
[----:B------:R-:W-:Y:S01]  /*3c50*/  FSETP.NEU.AND P2, PT, RZ, UR16, PT ;  /* 0x00000010ff007c0b */ /* 0x000fe2000bf4d000 */
[----:B------:R-:W-:Y:S01]  /*3c60*/  ULDC.64 UR18, c[0x0][0x658] ;  /* 0x0001960000127ab9 */ /* 0x000fe20000000a00 */
[----:B------:R-:W-:Y:S01]  /*3c70*/  ISETP.GT.AND P0, PT, R14, RZ, PT ;  /* 0x000000ff0e00720c */ /* 0x000fe20003f04270 */
[----:B------:R-:W-:Y:S01]  /*3c80*/  IMAD R2, R13, UR18, RZ ;  /* 0x000000120d027c24 */ /* 0x000fe2000f8e02ff */
[----:B------:R-:W-:Y:S02]  /*3c90*/  USHF.L.U64.HI UR5, UR18, 0x3, UR19 ;  /* 0x0000000312057899 */ /* 0x000fe40008010213 */
[----:B------:R-:W-:Y:S01]  /*3ca0*/  IMAD.WIDE.U32 R4, R12, UR18, R10 ;  /* 0x000000120c047c25 */ /* 0x000fe2000f8e000a */
[----:B------:R-:W-:Y:S01]  /*3cb0*/  USHF.L.U32 UR4, UR18, 0x3, URZ ;  /* 0x0000000312047899 */ /* 0x000fe2000800063f */
[----:B------:R-:W-:Y:S02]  /*3cc0*/  ISETP.GT.AND P1, PT, R0, RZ, P0 ;  /* 0x000000ff0000720c */ /* 0x000fe40000724270 */
[----:B------:R-:W-:-:S04]  /*3cd0*/  IMAD R2, R12, UR19, R2 ;  /* 0x000000130c027c24 */ /* 0x000fc8000f8e0202 */
[----:B------:R-:W-:Y:S01]  /*3ce0*/  IMAD.IADD R3, R5, 0x1, R2 ;  /* 0x0000000105037824 */ /* 0x000fe200078e0202 */
[----:B------:R-:W-:Y:S06]  /*3cf0*/  @!P2 BRA `(.L_x_22) ;  /* 0x000000b000c0a947 */ /* 0x000fec0003800000 */
[----:B------:R-:W-:Y:S01]  /*3d00*/  ULDC.64 UR6, c[0x0][0x650] ;  /* 0x0001940000067ab9 */ /* 0x000fe20000000a00 */
[----:B------:R-:W-:Y:S01]  /*3d10*/  ULDC.64 UR20, c[0x0][0x630] ;  /* 0x00018c0000147ab9 */ /* 0x000fe20000000a00 */
[C---:B------:R-:W-:Y:S01]  /*3d20*/  LEA R2, P2, R4.reuse, UR6, 0x1 ;  /* 0x0000000604027c11 */ /* 0x040fe2000f8408ff */
[----:B------:R-:W-:Y:S01]  /*3d30*/  IMAD R6, R13, UR20, RZ ;  /* 0x000000140d067c24 */ /* 0x000fe2000f8e02ff */
[----:B------:R-:W-:Y:S01]  /*3d40*/  ULDC.64 UR22, c[0x0][0x628] ;  /* 0x00018a0000167ab9 */ /* 0x000fe20000000a00 */
[----:B------:R-:W2:Y:S01]  /*3d50*/  LDL.LU R7, [R1] ;  /* 0x0000000001077983 */ /* 0x000ea20000300800 */
[----:B------:R-:W-:Y:S01]  /*3d60*/  LEA.HI.X R3, R4, UR7, R3, 0x1, P2 ;  /* 0x0000000704037c11 */ /* 0x000fe200090f0c03 */
[C---:B------:R-:W-:Y:S02]  /*3d70*/  IMAD R6, R12.reuse, UR21, R6 ;  /* 0x000000150c067c24 */ /* 0x040fe4000f8e0206 */
[----:B------:R-:W-:-:S04]  /*3d80*/  IMAD.WIDE.U32 R4, R12, UR20, R10 ;  /* 0x000000140c047c25 */ /* 0x000fc8000f8e000a */
[----:B------:R-:W-:Y:S01]  /*3d90*/  IMAD.IADD R5, R5, 0x1, R6 ;  /* 0x0000000105057824 */ /* 0x000fe200078e0206 */
[----:B------:R-:W-:-:S04]  /*3da0*/  LEA R8, P2, R4, UR22, 0x1 ;  /* 0x0000001604087c11 */ /* 0x000fc8000f8408ff */
[----:B------:R-:W-:-:S05]  /*3db0*/  LEA.HI.X R9, R4, UR23, R5, 0x1, P2 ;  /* 0x0000001704097c11 */ /* 0x000fca00090f0c05 */
[----:B------:R-:W3:Y:S01]  /*3dc0*/  @P1 LDG.E.LTC128B.U16 R15, desc[UR14][R8.64] ;  /* 0x0000000e080f1981 */ /* 0x000ee2000c1e1520 */
[----:B------:R-:W-:Y:S01]  /*3dd0*/  ISETP.GT.AND P2, PT, R0, 0x1, P0 ;  /* 0x000000010000780c */ /* 0x000fe20000744270 */
[----:B------:R-:W-:Y:S01]  /*3de0*/  BSSY B0, `(.L_x_23) ;  /* 0x0000008000007945 */ /* 0x000fe20003800000 */
[----:B---3--:R-:W-:-:S04]  /*3df0*/  IMAD.U32 R4, R15, 0x10000, RZ ;  /* 0x000100000f047824 */ /* 0x008fc800078e00ff */
[----:B------:R-:W-:-:S04]  /*3e00*/  FMUL R4, R4, UR16 ;  /* 0x0000001004047c20 */ /* 0x000fc80008400000 */
[----:B--2---:R-:W-:-:S05]  /*3e10*/  FFMA R4, R7, UR13, R4 ;  /* 0x0000000d07047c23 */ /* 0x004fca0008000004 */
[----:B------:R-:W-:-:S05]  /*3e20*/  F2FP.BF16.F32.PACK_AB R4, RZ, R4 ;  /* 0x00000004ff04723e */ /* 0x000fca00000010ff */
[----:B------:R1:W-:Y:S01]  /*3e30*/  @P1 STG.E.U16 desc[UR14][R2.64], R4 ;  /* 0x0000000402001986 */ /* 0x0003e2000c10150e */
[----:B------:R-:W-:Y:S05]  /*3e40*/  @!P2 BRA `(.L_x_24) ;  /* 0x000000000004a947 */ /* 0x000fea0003800000 */
[----:B------:R2:W5:Y:S02]  /*3e50*/  LDG.E.LTC128B.U16 R15, desc[UR14][R8.64+0x2] ;  /* 0x0000020e080f7981 */ /* 0x000564000c1e1520 */
.L_x_24:
[----:B------:R-:W-:Y:S05]  /*3e60*/  BSYNC B0 ;  /* 0x0000000000007941 */ /* 0x000fea0003800000 */
.L_x_23:
[----:B------:R-:W3:Y:S01]  /*3e70*/  LDL.LU R5, [R1+0x4] ;  /* 0x0000040001057983 */ /* 0x000ee20000300800 */
[----:B-1---5:R-:W-:Y:S01]  /*3e80*/  IMAD.U32 R4, R15, 0x10000, RZ ;  /* 0x000100000f047824 */ /* 0x022fe200078e00ff */
[----:B------:R-:W-:Y:S02]  /*3e90*/  USHF.L.U64.HI UR11, UR20, 0x3, UR21 ;  /* 0x00000003140b7899 */ /* 0x000fe40008010215 */
[----:B------:R-:W-:Y:S01]  /*3ea0*/  USHF.L.U32 UR10, UR20, 0x3, URZ ;  /* 0x00000003140a7899 */ /* 0x000fe2000800063f */
[----:B------:R-:W-:Y:S01]  /*3eb0*/  FMUL R4, R4, UR16 ;  /* 0x0000001004047c20 */ /* 0x000fe20008400000 */
[----:B------:R-:W-:Y:S01]  /*3ec0*/  IMAD.U32 R17, RZ, RZ, UR20 ;  /* 0x00000014ff117e24 */ /* 0x000fe2000f8e00ff */
[----:B------:R-:W4:Y:S02]  /*3ed0*/  LDL.LU R18, [R1+0x8] ;  /* 0x0000080001127983 */ /* 0x000f240000300800 */
[----:B---3--:R-:W-:-:S05]  /*3ee0*/  FFMA R4, R5, UR13, R4 ;  /* 0x0000000d05047c23 */ /* 0x008fca0008000004 */
[----:B------:R-:W-:-:S05]  /*3ef0*/  F2FP.BF16.F32.PACK_AB R4, RZ, R4 ;  /* 0x00000004ff04723e */ /* 0x000fca00000010ff */
[----:B------:R1:W-:Y:S02]  /*3f00*/  @P2 STG.E.U16 desc[UR14][R2.64+0x2], R4 ;  /* 0x0000020402002986 */ /* 0x0003e4000c10150e */
[----:B-1----:R-:W-:-:S03]  /*3f10*/  IMAD.WIDE.U32 R4, R12, R17, UR10 ;  /* 0x0000000a0c047e25 */ /* 0x002fc6000f8e0011 */
[----:B------:R-:W-:-:S04]  /*3f20*/  IADD3 R4, P1, R10, R4, RZ ;  /* 0x000000040a047210 */ /* 0x000fc80007f3e0ff */
[----:B------:R-:W-:Y:S02]  /*3f30*/  IADD3.X R5, R11, R6, R5, P1, !PT ;  /* 0x000000060b057210 */ /* 0x000fe40000ffe405 */
[----:B------:R-:W-:Y:S02]  /*3f40*/  ISETP.GT.AND P1, PT, R14, 0x8, PT ;  /* 0x000000080e00780c */ /* 0x000fe40003f24270 */
[----:B------:R-:W-:Y:S02]  /*3f50*/  LEA R6, P3, R4, UR22, 0x1 ;  /* 0x0000001604067c11 */ /* 0x000fe4000f8608ff */
[----:B------:R-:W-:Y:S02]  /*3f60*/  ISETP.GT.AND P2, PT, R0, RZ, P1 ;  /* 0x000000ff0000720c */ /* 0x000fe40000f44270 */
[----:B------:R-:W-:-:S11]  /*3f70*/  LEA.HI.X R7, R4, UR23, R5, 0x1, P3 ;  /* 0x0000001704077c11 */ /* 0x000fd600098f0c05 */
[----:B------:R-:W3:Y:S01]  /*3f80*/  @P2 LDG.E.LTC128B.U16 R15, desc[UR14][R6.64] ;  /* 0x0000000e060f2981 */ /* 0x000ee2000c1e1520 */
[----:B------:R-:W-:Y:S01]  /*3f90*/  USHF.L.U32 UR8, UR4, 0x1, URZ ;  /* 0x0000000104087899 */ /* 0x000fe2000800063f */
[----:B------:R-:W-:Y:S01]  /*3fa0*/  ISETP.GT.AND P3, PT, R0, 0x1, P1 ;  /* 0x000000010000780c */ /* 0x000fe20000f64270 */
[----:B------:R-:W-:Y:S01]  /*3fb0*/  USHF.L.U64.HI UR5, UR4, 0x1, UR5 ;  /* 0x0000000104057899 */ /* 0x000fe20008010205 */
[----:B------:R-:W-:Y:S03]  /*3fc0*/  BSSY B0, `(.L_x_25) ;  /* 0x000000b000007945 */ /* 0x000fe60003800000 */
[----:B------:R-:W-:Y:S01]  /*3fd0*/  IADD3 R4, P4, R2, UR8, RZ ;  /* 0x0000000802047c10 */ /* 0x000fe2000ff9e0ff */
[----:B---3--:R-:W-:-:S04]  /*3fe0*/  IMAD.U32 R5, R15, 0x10000, RZ ;  /* 0x000100000f057824 */ /* 0x008fc800078e00ff */
[----:B------:R-:W-:-:S04]  /*3ff0*/  FMUL R5, R5, UR16 ;  /* 0x0000001005057c20 */ /* 0x000fc80008400000 */
[----:B----4-:R-:W-:-:S05]  /*4000*/  FFMA R5, R18, UR13, R5 ;  /* 0x0000000d12057c23 */ /* 0x010fca0008000005 */
[----:B------:R-:W-:-:S04]  /*4010*/  F2FP.BF16.F32.PACK_AB R5, RZ, R5 ;  /* 0x00000005ff05723e */ /* 0x000fc800000010ff */
[----:B------:R-:W-:Y:S02]  /*4020*/  PRMT R16, R5, 0x7610, R16 ;  /* 0x0000761005107816 */ /* 0x000fe40000000010 */
[----:B------:R-:W-:-:S05]  /*4030*/  IADD3.X R5, R3, UR5, RZ, P4, !PT ;  /* 0x0000000503057c10 */ /* 0x000fca000a7fe4ff */
[----:B------:R1:W-:Y:S01]  /*4040*/  @P2 STG.E.U16 desc[UR14][R4.64], R16 ;  /* 0x0000001004002986 */ /* 0x0003e2000c10150e */
[----:B------:R-:W-:Y:S05]  /*4050*/  @!P3 BRA `(.L_x_26) ;  /* 0x000000000004b947 */ /* 0x000fea0003800000 */
[----:B------:R3:W5:Y:S02]  /*4060*/  LDG.E.LTC128B.U16 R15, desc[UR14][R6.64+0x2] ;  /* 0x0000020e060f7981 */ /* 0x000764000c1e1520 */
.L_x_26:
[----:B------:R-:W-:Y:S05]  /*4070*/  BSYNC B0 ;  /* 0x0000000000007941 */ /* 0x000fea0003800000 */
.L_x_25:
[----:B------:R-:W4:Y:S01]  /*4080*/  LDL.LU R18, [R1+0xc] ;  /* 0x00000c0001127983 */ /* 0x000f220000300800 */
[----:B-1---5:R-:W-:Y:S01]  /*4090*/  IMAD.U32 R16, R15, 0x10000, RZ ;  /* 0x000100000f107824 */ /* 0x022fe200078e00ff */
[----:B------:R-:W-:Y:S01]  /*40a0*/  ISETP.GT.AND P2, PT, R0, 0x8, P0 ;  /* 0x000000080000780c */ /* 0x000fe20000744270 */
[----:B------:R-:W-:Y:S02]  /*40b0*/  BSSY B0, `(.L_x_27) ;  /* 0x0000007000007945 */ /* 0x000fe40003800000 */
[----:B------:R-:W-:-:S04]  /*40c0*/  FMUL R16, R16, UR16 ;  /* 0x0000001010107c20 */ /* 0x000fc80008400000 */
[----:B----4-:R-:W-:-:S05]  /*40d0*/  FFMA R16, R18, UR13, R16 ;  /* 0x0000000d12107c23 */ /* 0x010fca0008000010 */
[----:B------:R-:W-:-:S05]  /*40e0*/  F2FP.BF16.F32.PACK_AB R16, RZ, R16 ;  /* 0x00000010ff10723e */ /* 0x000fca00000010ff */
[----:B------:R1:W-:Y:S01]  /*40f0*/  @P3 STG.E.U16 desc[UR14][R4.64+0x2], R16 ;  /* 0x0000021004003986 */ /* 0x0003e2000c10150e */
[----:B------:R-:W-:Y:S05]  /*4100*/  @!P2 BRA `(.L_x_28) ;  /* 0x000000000004a947 */ /* 0x000fea0003800000 */
[----:B------:R4:W5:Y:S02]  /*4110*/  LDG.E.LTC128B.U16 R15, desc[UR14][R8.64+0x10] ;  /* 0x0000100e080f7981 */ /* 0x000964000c1e1520 */
.L_x_28:
[----:B------:R-:W-:Y:S05]  /*4120*/  BSYNC B0 ;  /* 0x0000000000007941 */ /* 0x000fea0003800000 */
.L_x_27:
[----:B------:R-:W2:Y:S01]  /*4130*/  LDL.LU R18, [R1+0x10] ;  /* 0x0000100001127983 */ /* 0x000ea20000300800 */
[----:B-1---5:R-:W-:Y:S01]  /*4140*/  IMAD.U32 R16, R15, 0x10000, RZ ;  /* 0x000100000f107824 */ /* 0x022fe200078e00ff */
[----:B------:R-:W-:Y:S03]  /*4150*/  BSSY B0, `(.L_x_29) ;  /* 0x0000008000007945 */ /* 0x000fe60003800000 */
[----:B------:R-:W-:-:S04]  /*4160*/  FMUL R16, R16, UR16 ;  /* 0x0000001010107c20 */ /* 0x000fc80008400000 */
[----:B--2---:R-:W-:-:S05]  /*4170*/  FFMA R16, R18, UR13, R16 ;  /* 0x0000000d12107c23 */ /* 0x004fca0008000010 */
[----:B------:R-:W-:-:S05]  /*4180*/  F2FP.BF16.F32.PACK_AB R16, RZ, R16 ;  /* 0x00000010ff10723e */ /* 0x000fca00000010ff */
[----:B------:R1:W-:Y:S01]  /*4190*/  @P2 STG.E.U16 desc[UR14][R2.64+0x10], R16 ;  /* 0x0000101002002986 */ /* 0x0003e2000c10150e */
[----:B------:R-:W-:-:S13]  /*41a0*/  ISETP.GT.AND P2, PT, R0, 0x9, P0 ;  /* 0x000000090000780c */ /* 0x000fda0000744270 */
[----:B-1----:R-:W-:Y:S05]  /*41b0*/  @!P2 BRA `(.L_x_30) ;  /* 0x000000000004a947 */ /* 0x002fea0003800000 */
[----:B------:R1:W5:Y:S02]  /*41c0*/  LDG.E.LTC128B.U16 R15, desc[UR14][R8.64+0x12] ;  /* 0x0000120e080f7981 */ /* 0x000364000c1e1520 */
.L_x_30:
[----:B------:R-:W-:Y:S05]  /*41d0*/  BSYNC B0 ;  /* 0x0000000000007941 */ /* 0x000fea0003800000 */
.L_x_29:
[----:B------:R-:W2:Y:S01]  /*41e0*/  LDL.LU R18, [R1+0x14] ;  /* 0x0000140001127983 */ /* 0x000ea20000300800 */
[----:B-----5:R-:W-:Y:S01]  /*41f0*/  IMAD.U32 R16, R15, 0x10000, RZ ;  /* 0x000100000f107824 */ /* 0x020fe200078e00ff */
[----:B------:R-:W-:Y:S01]  /*4200*/  ISETP.GT.AND P3, PT, R0, 0x8, P1 ;  /* 0x000000080000780c */ /* 0x000fe20000f64270 */
[----:B------:R-:W-:Y:S02]  /*4210*/  BSSY B0, `(.L_x_31) ;  /* 0x0000007000007945 */ /* 0x000fe40003800000 */
[----:B------:R-:W-:-:S04]  /*4220*/  FMUL R16, R16, UR16 ;  /* 0x0000001010107c20 */ /* 0x000fc80008400000 */
[----:B--2---:R-:W-:-:S05]  /*4230*/  FFMA R16, R18, UR13, R16 ;  /* 0x0000000d12107c23 */ /* 0x004fca0008000010 */
[----:B------:R-:W-:-:S05]  /*4240*/  F2FP.BF16.F32.PACK_AB R16, RZ, R16 ;  /* 0x00000010ff10723e */ /* 0x000fca00000010ff */
[----:B------:R2:W-:Y:S01]  /*4250*/  @P2 STG.E.U16 desc[UR14][R2.64+0x12], R16 ;  /* 0x0000121002002986 */ /* 0x0005e2000c10150e */
[----:B------:R-:W-:Y:S05]  /*4260*/  @!P3 BRA `(.L_x_32) ;  /* 0x000000000004b947 */ /* 0x000fea0003800000 */
[----:B------:R0:W5:Y:S02]  /*4270*/  LDG.E.LTC128B.U16 R15, desc[UR14][R6.64+0x10] ;  /* 0x0000100e060f7981 */ /* 0x000164000c1e1520 */
.L_x_32:
[----:B------:R-:W-:Y:S05]  /*4280*/  BSYNC B0 ;  /* 0x0000000000007941 */ /* 0x000fea0003800000 */
.L_x_31:
[----:B------:R-:W3:Y:S01]  /*4290*/  LDL.LU R18, [R1+0x18] ;  /* 0x0000180001127983 */ /* 0x000ee20000300800 */
[----:B--2--5:R-:W-:Y:S01]  /*42a0*/  SHF.L.U32 R16, R15, 0x10, RZ ;  /* 0x000000100f107819 */ /* 0x024fe200000006ff */
[----:B------:R-:W-:Y:S01]  /*42b0*/  BSSY B0, `(.L_x_33) ;  /* 0x0000008000007945 */ /* 0x000fe20003800000 */
[----:B------:R-:W-:-:S03]  /*42c0*/  ISETP.GT.AND P2, PT, R0, 0x9, P1 ;  /* 0x000000090000780c */ /* 0x000fc60000f44270 */
[----:B------:R-:W-:-:S04]  /*42d0*/  FMUL R16, R16, UR16 ;  /* 0x0000001010107c20 */ /* 0x000fc80008400000 */
[----:B---3--:R-:W-:-:S05]  /*42e0*/  FFMA R16, R18, UR13, R16 ;  /* 0x0000000d12107c23 */ /* 0x008fca0008000010 */
[----:B------:R-:W-:-:S05]  /*42f0*/  F2FP.BF16.F32.PACK_AB R16, RZ, R16 ;  /* 0x00000010ff10723e */ /* 0x000fca00000010ff */
[----:B------:R2:W-:Y:S01]  /*4300*/  @P3 STG.E.U16 desc[UR14][R4.64+0x10], R16 ;  /* 0x0000101004003986 */ /* 0x0005e2000c10150e */
[----:B------:R-:W-:Y:S05]  /*4310*/  @!P2 BRA `(.L_x_34) ;  /* 0x000000000004a947 */ /* 0x000fea0003800000 */
[----:B------:R3:W5:Y:S02]  /*4320*/  LDG.E.LTC128B.U16 R15, desc[UR14][R6.64+0x12] ;  /* 0x0000120e060f7981 */ /* 0x000764000c1e1520 */
.L_x_34:
[----:B------:R-:W-:Y:S05]  /*4330*/  BSYNC B0 ;  /* 0x0000000000007941 */ /* 0x000fea0003800000 */
.L_x_33:
[----:B------:R-:W4:Y:S01]  /*4340*/  LDL.LU R18, [R1+0x1c] ;  /* 0x00001c0001127983 */ /* 0x000f220000300800 */
[----:B--2--5:R-:W-:Y:S01]  /*4350*/  IMAD.U32 R16, R15, 0x10000, RZ ;  /* 0x000100000f107824 */ /* 0x024fe200078e00ff */
        /* <DEDUP_REMOVED lines=8> */
.L_x_36:
[----:B------:R-:W-:Y:S05]  /*43e0*/  BSYNC B0 ;  /* 0x0000000000007941 */ /* 0x000fea0003800000 */
.L_x_35:
[----:B------:R-:W3:Y:S01]  /*43f0*/  LDL.LU R18, [R1+0x20] ;  /* 0x0000200001127983 */ /* 0x000ee20000300800 */
[----:B--2--5:R-:W-:Y:S01]  /*4400*/  IMAD.U32 R16, R15, 0x10000, RZ ;  /* 0x000100000f107824 */ /* 0x024fe200078e00ff */
[----:B------:R-:W-:Y:S01]  /*4410*/  ISETP.GT.AND P2, PT, R0, 0x11, P0 ;  /* 0x000000110000780c */ /* 0x000fe20000744270 */
[----:B------:R-:W-:Y:S02]  /*4420*/  BSSY B0, `(.L_x_37) ;  /* 0x0000007000007945 */ /* 0x000fe40003800000 */
[----:B------:R-:W-:-:S04]  /*4430*/  FMUL R16, R16, UR16 ;  /* 0x0000001010107c20 */ /* 0x000fc80008400000 */
[----:B---3--:R-:W-:-:S05]  /*4440*/  FFMA R16, R18, UR13, R16 ;  /* 0x0000000d12107c23 */ /* 0x008fca0008000010 */
[----:B------:R-:W-:-:S05]  /*4450*/  F2FP.BF16.F32.PACK_AB R16, RZ, R16 ;  /* 0x00000010ff10723e */ /* 0x000fca00000010ff */
[----:B------:R2:W-:Y:S01]  /*4460*/  @P3 STG.E.U16 desc[UR14][R2.64+0x20], R16 ;  /* 0x0000201002003986 */ /* 0x0005e2000c10150e */
[----:B------:R-:W-:Y:S05]  /*4470*/  @!P2 BRA `(.L_x_38) ;  /* 0x000000000004a947 */ /* 0x000fea0003800000 */
[----:B------:R3:W5:Y:S02]  /*4480*/  LDG.E.LTC128B.U16 R15, desc[UR14][R8.64+0x22] ;  /* 0x0000220e080f7981 */ /* 0x000764000c1e1520 */
.L_x_38:
[----:B------:R-:W-:Y:S05]  /*4490*/  BSYNC B0 ;  /* 0x0000000000007941 */ /* 0x000fea0003800000 */
.L_x_37:
        /* <DEDUP_REMOVED lines=10> */
.L_x_40:
[----:B------:R-:W-:Y:S05]  /*4540*/  BSYNC B0 ;  /* 0x0000000000007941 */ /* 0x000fea0003800000 */
.L_x_39:
        /* <DEDUP_REMOVED lines=10> */
.L_x_42:
[----:B------:R-:W-:Y:S05]  /*45f0*/  BSYNC B0 ;  /* 0x0000000000007941 */ /* 0x000fea0003800000 */
.L_x_41:
        /* <DEDUP_REMOVED lines=10> */
.L_x_44:
[----:B------:R-:W-:Y:S05]  /*46a0*/  BSYNC B0 ;  /* 0x0000000000007941 */ /* 0x000fea0003800000 */
.L_x_43:
        /* <DEDUP_REMOVED lines=10> */
.L_x_46:
[----:B------:R-:W-:Y:S05]  /*4750*/  BSYNC B0 ;  /* 0x0000000000007941 */ /* 0x000fea0003800000 */
.L_x_45:
        /* <DEDUP_REMOVED lines=10> */
.L_x_48:
[----:B------:R-:W-:Y:S05]  /*4800*/  BSYNC B0 ;  /* 0x0000000000007941 */ /* 0x000fea0003800000 */
.L_x_47:
        /* <DEDUP_REMOVED lines=10> */
.L_x_50:
[----:B------:R-:W-:Y:S05]  /*48b0*/  BSYNC B0 ;  /* 0x0000000000007941 */ /* 0x000fea0003800000 */
.L_x_49:
        /* <DEDUP_REMOVED lines=10> */
.L_x_52:
[----:B------:R-:W-:Y:S05]  /*4960*/  BSYNC B0 ;  /* 0x0000000000007941 */ /* 0x000fea0003800000 */
.L_x_51:
        /* <DEDUP_REMOVED lines=10> */
.L_x_54:
[----:B------:R-:W-:Y:S05]  /*4a10*/  BSYNC B0 ;  /* 0x0000000000007941 */ /* 0x000fea0003800000 */
.L_x_53:
        /* <DEDUP_REMOVED lines=10> */
.L_x_56:
[----:B------:R-:W-:Y:S05]  /*4ac0*/  BSYNC B0 ;  /* 0x0000000000007941 */ /* 0x000fea0003800000 */
.L_x_55:
        /* <DEDUP_REMOVED lines=10> */
.L_x_58:
[----:B------:R-:W-:Y:S05]  /*4b70*/  BSYNC B0 ;  /* 0x0000000000007941 */ /* 0x000fea0003800000 */
.L_x_57:
[----:B------:R-:W4:Y:S01]  /*4b80*/  LDL.LU R18, [R1+0x4c] ;  /* 0x00004c0001127983 */ /* 0x000f220000300800 */
[----:B--2--5:R-:W-:Y:S01]  /*4b90*/  SHF.L.U32 R16, R15, 0x10, RZ ;  /* 0x000000100f107819 */ /* 0x024fe200000006ff */
[----:B------:R-:W-:Y:S01]  /*4ba0*/  BSSY B0, `(.L_x_59) ;  /* 0x0000008000007945 */ /* 0x000fe20003800000 */
[----:B------:R-:W-:-:S03]  /*4bb0*/  ISETP.GT.AND P3, PT, R0, 0x28, P0 ;  /* 0x000000280000780c */ /* 0x000fc60000764270 */
[----:B------:R-:W-:-:S04]  /*4bc0*/  FMUL R16, R16, UR16 ;  /* 0x0000001010107c20 */ /* 0x000fc80008400000 */
[----:B----4-:R-:W-:-:S05]  /*4bd0*/  FFMA R16, R18, UR13, R16 ;  /* 0x0000000d12107c23 */ /* 0x010fca0008000010 */
[----:B------:R-:W-:-:S05]  /*4be0*/  F2FP.BF16.F32.PACK_AB R16, RZ, R16 ;  /* 0x00000010ff10723e */ /* 0x000fca00000010ff */
[----:B------:R2:W-:Y:S01]  /*4bf0*/  @P2 STG.E.U16 desc[UR14][R4.64+0x42], R16 ;  /* 0x0000421004002986 */ /* 0x0005e2000c10150e */
[----:B------:R-:W-:Y:S05]  /*4c00*/  @!P3 BRA `(.L_x_60) ;  /* 0x000000000004b947 */ /* 0x000fea0003800000 */
[----:B------:R4:W5:Y:S02]  /*4c10*/  LDG.E.LTC128B.U16 R15, desc[UR14][R8.64+0x50] ;  /* 0x0000500e080f7981 */ /* 0x000964000c1e1520 */
.L_x_60:
[----:B------:R-:W-:Y:S05]  /*4c20*/  BSYNC B0 ;  /* 0x0000000000007941 */ /* 0x000fea0003800000 */
.L_x_59:
        /* <DEDUP_REMOVED lines=10> */
.L_x_62:
[----:B------:R-:W-:Y:S05]  /*4cd0*/  BSYNC B0 ;  /* 0x0000000000007941 */ /* 0x000fea0003800000 */
.L_x_61:
        /* <DEDUP_REMOVED lines=10> */
.L_x_64:
[----:B------:R-:W-:Y:S05]  /*4d80*/  BSYNC B0 ;  /* 0x0000000000007941 */ /* 0x000fea0003800000 */
.L_x_63:
        /* <DEDUP_REMOVED lines=10> */
.L_x_66:
[----:B------:R-:W-:Y:S05]  /*4e30*/  BSYNC B0 ;  /* 0x0000000000007941 */ /* 0x000fea0003800000 */
.L_x_65:
        /* <DEDUP_REMOVED lines=10> */
.L_x_68:
[----:B------:R-:W-:Y:S05]  /*4ee0*/  BSYNC B0 ;  /* 0x0000000000007941 */ /* 0x000fea0003800000 */
.L_x_67:
        /* <DEDUP_REMOVED lines=10> */
.L_x_70:
[----:B------:R-:W-:Y:S05]  /*4f90*/  BSYNC B0 ;  /* 0x0000000000007941 */ /* 0x000fea0003800000 */
.L_x_69:
        /* <DEDUP_REMOVED lines=10> */
.L_x_72:
[----:B------:R-:W-:Y:S05]  /*5040*/  BSYNC B0 ;  /* 0x0000000000007941 */ /* 0x000fea0003800000 */
.L_x_71:
        /* <DEDUP_REMOVED lines=10> */
.L_x_74:
[----:B------:R-:W-:Y:S05]  /*50f0*/  BSYNC B0 ;  /* 0x0000000000007941 */ /* 0x000fea0003800000 */
.L_x_73:
        /* <DEDUP_REMOVED lines=10> */
.L_x_76:
[----:B------:R-:W-:Y:S05]  /*51a0*/  BSYNC B0 ;  /* 0x0000000000007941 */ /* 0x000fea0003800000 */
.L_x_75:
        /* <DEDUP_REMOVED lines=10> */
.L_x_78:
[----:B------:R-:W-:Y:S05]  /*5250*/  BSYNC B0 ;  /* 0x0000000000007941 */ /* 0x000fea0003800000 */
.L_x_77:
        /* <DEDUP_REMOVED lines=10> */
.L_x_80:
[----:B------:R-:W-:Y:S05]  /*5300*/  BSYNC B0 ;  /* 0x0000000000007941 */ /* 0x000fea0003800000 */
.L_x_79:
        /* <DEDUP_REMOVED lines=10> */
.L_x_82:
[----:B------:R-:W-:Y:S05]  /*53b0*/  BSYNC B0 ;  /* 0x0000000000007941 */ /* 0x000fea0003800000 */
.L_x_81:
        /* <DEDUP_REMOVED lines=10> */
.L_x_84:
[----:B------:R-:W-:Y:S05]  /*5460*/  BSYNC B0 ;  /* 0x0000000000007941 */ /* 0x000fea0003800000 */
.L_x_83:
        /* <DEDUP_REMOVED lines=10> */
.L_x_86:
[----:B------:R-:W-:Y:S05]  /*5510*/  BSYNC B0 ;  /* 0x0000000000007941 */ /* 0x000fea0003800000 */
.L_x_85:
        /* <DEDUP_REMOVED lines=10> */
.L_x_88:
[----:B------:R-:W-:Y:S05]  /*55c0*/  BSYNC B0 ;  /* 0x0000000000007941 */ /* 0x000fea0003800000 */
.L_x_87:
        /* <DEDUP_REMOVED lines=10> */
.L_x_90:
[----:B------:R-:W-:Y:S05]  /*5670*/  BSYNC B0 ;  /* 0x0000000000007941 */ /* 0x000fea0003800000 */
.L_x_89:
        /* <DEDUP_REMOVED lines=10> */
.L_x_92:
[----:B------:R-:W-:Y:S05]  /*5720*/  BSYNC B0 ;  /* 0x0000000000007941 */ /* 0x000fea0003800000 */
.L_x_91:
        /* <DEDUP_REMOVED lines=10> */
.L_x_94:
[----:B------:R-:W-:Y:S05]  /*57d0*/  BSYNC B0 ;  /* 0x0000000000007941 */ /* 0x000fea0003800000 */
.L_x_93:
        /* <DEDUP_REMOVED lines=10> */
.L_x_96:
[----:B------:R-:W-:Y:S05]  /*5880*/  BSYNC B0 ;  /* 0x0000000000007941 */ /* 0x000fea0003800000 */
.L_x_95:
        /* <DEDUP_REMOVED lines=10> */
.L_x_98:
[----:B------:R-:W-:Y:S05]  /*5930*/  BSYNC B0 ;  /* 0x0000000000007941 */ /* 0x000fea0003800000 */
.L_x_97:
        /* <DEDUP_REMOVED lines=10> */
.L_x_100:
[----:B------:R-:W-:Y:S05]  /*59e0*/  BSYNC B0 ;  /* 0x0000000000007941 */ /* 0x000fea0003800000 */
.L_x_99:
        /* <DEDUP_REMOVED lines=10> */
.L_x_102:
[----:B------:R-:W-:Y:S05]  /*5a90*/  BSYNC B0 ;  /* 0x0000000000007941 */ /* 0x000fea0003800000 */
.L_x_101:
        /* <DEDUP_REMOVED lines=10> */
.L_x_104:
[----:B------:R-:W-:Y:S05]  /*5b40*/  BSYNC B0 ;  /* 0x0000000000007941 */ /* 0x000fea0003800000 */
.L_x_103:
        /* <DEDUP_REMOVED lines=10> */
.L_x_106:
[----:B------:R-:W-:Y:S05]  /*5bf0*/  BSYNC B0 ;  /* 0x0000000000007941 */ /* 0x000fea0003800000 */
.L_x_105:
        /* <DEDUP_REMOVED lines=10> */
.L_x_108:
[----:B------:R-:W-:Y:S05]  /*5ca0*/  BSYNC B0 ;  /* 0x0000000000007941 */ /* 0x000fea0003800000 */
.L_x_107:
        /* <DEDUP_REMOVED lines=10> */
.L_x_110:
[----:B------:R-:W-:Y:S05]  /*5d50*/  BSYNC B0 ;  /* 0x0000000000007941 */ /* 0x000fea0003800000 */
.L_x_109:
        /* <DEDUP_REMOVED lines=10> */
.L_x_112:
[----:B------:R-:W-:Y:S05]  /*5e00*/  BSYNC B0 ;  /* 0x0000000000007941 */ /* 0x000fea0003800000 */
.L_x_111:
        /* <DEDUP_REMOVED lines=10> */
.L_x_114:
[----:B------:R-:W-:Y:S05]  /*5eb0*/  BSYNC B0 ;  /* 0x0000000000007941 */ /* 0x000fea0003800000 */
.L_x_113:
        /* <DEDUP_REMOVED lines=10> */
.L_x_116:
[----:B------:R-:W-:Y:S05]  /*5f60*/  BSYNC B0 ;  /* 0x0000000000007941 */ /* 0x000fea0003800000 */
.L_x_115:
        /* <DEDUP_REMOVED lines=10> */
.L_x_118:
[----:B------:R-:W-:Y:S05]  /*6010*/  BSYNC B0 ;  /* 0x0000000000007941 */ /* 0x000fea0003800000 */
.L_x_117:
        /* <DEDUP_REMOVED lines=10> */
.L_x_120:
[----:B------:R-:W-:Y:S05]  /*60c0*/  BSYNC B0 ;  /* 0x0000000000007941 */ /* 0x000fea0003800000 */
.L_x_119:
        /* <DEDUP_REMOVED lines=10> */
.L_x_122:
[----:B------:R-:W-:Y:S05]  /*6170*/  BSYNC B0 ;  /* 0x0000000000007941 */ /* 0x000fea0003800000 */
.L_x_121:
        /* <DEDUP_REMOVED lines=10> */
.L_x_124:
[----:B------:R-:W-:Y:S05]  /*6220*/  BSYNC B0 ;  /* 0x0000000000007941 */ /* 0x000fea0003800000 */
.L_x_123:
        /* <DEDUP_REMOVED lines=10> */
.L_x_126:
[----:B------:R-:W-:Y:S05]  /*62d0*/  BSYNC B0 ;  /* 0x0000000000007941 */ /* 0x000fea0003800000 */
.L_x_125:
        /* <DEDUP_REMOVED lines=10> */
.L_x_128:
[----:B------:R-:W-:Y:S05]  /*6380*/  BSYNC B0 ;  /* 0x0000000000007941 */ /* 0x000fea0003800000 */
.L_x_127:
        /* <DEDUP_REMOVED lines=10> */
.L_x_130:
[----:B------:R-:W-:Y:S05]  /*6430*/  BSYNC B0 ;  /* 0x0000000000007941 */ /* 0x000fea0003800000 */
.L_x_129:
        /* <DEDUP_REMOVED lines=10> */
.L_x_132:
[----:B------:R-:W-:Y:S05]  /*64e0*/  BSYNC B0 ;  /* 0x0000000000007941 */ /* 0x000fea0003800000 */
.L_x_131:
        /* <DEDUP_REMOVED lines=10> */
.L_x_134:
[----:B------:R-:W-:Y:S05]  /*6590*/  BSYNC B0 ;  /* 0x0000000000007941 */ /* 0x000fea0003800000 */
.L_x_133:
        /* <DEDUP_REMOVED lines=10> */
.L_x_136:
[----:B------:R-:W-:Y:S05]  /*6640*/  BSYNC B0 ;  /* 0x0000000000007941 */ /* 0x000fea0003800000 */
.L_x_135:
        /* <DEDUP_REMOVED lines=10> */
.L_x_138:
[----:B------:R-:W-:Y:S05]  /*66f0*/  BSYNC B0 ;  /* 0x0000000000007941 */ /* 0x000fea0003800000 */
.L_x_137:
        /* <DEDUP_REMOVED lines=10> */
.L_x_140:
[----:B------:R-:W-:Y:S05]  /*67a0*/  BSYNC B0 ;  /* 0x0000000000007941 */ /* 0x000fea0003800000 */
.L_x_139:
        /* <DEDUP_REMOVED lines=10> */
.L_x_142:
[----:B------:R-:W-:Y:S05]  /*6850*/  BSYNC B0 ;  /* 0x0000000000007941 */ /* 0x000fea0003800000 */
.L_x_141:
[----:B-1-34-:R-:W3:Y:S01]  /*6860*/  LDL.LU R9, [R1+0xf4] ;  /* 0x0000f40001097983 */ /* 0x01aee20000300800 */
[----:B-----5:R-:W-:Y:S01]  /*6870*/  IMAD.U32 R8, R15, 0x10000, RZ ;  /* 0x000100000f087824 */ /* 0x020fe200078e00ff */
        /* <DEDUP_REMOVED lines=8> */
.L_x_144:
[----:B------:R-:W-:Y:S05]  /*6900*/  BSYNC B0 ;  /* 0x0000000000007941 */ /* 0x000fea0003800000 */
.L_x_143:
[----:B------:R-:W4:Y:S01]  /*6910*/  LDL.LU R9, [R1+0xf8] ;  /* 0x0000f80001097983 */ /* 0x000f220000300800 */
[----:B-1---5:R-:W-:Y:S01]  /*6920*/  IMAD.U32 R8, R15, 0x10000, RZ ;  /* 0x000100000f087824 */ /* 0x022fe200078e00ff */
[----:B------:R-:W-:Y:S01]  /*6930*/  ISETP.GT.AND P1, PT, R0, 0x79, P1 ;  /* 0x000000790000780c */ /* 0x000fe20000f24270 */
[----:B------:R-:W-:Y:S01]  /*6940*/  BSSY B0, `(.L_x_145) ;  /* 0x0000008000007945 */ /* 0x000fe20003800000 */
[----:B------:R-:W-:Y:S01]  /*6950*/  IADD3 R18, P0, R12, 0x40, RZ ;  /* 0x000000400c127810 */ /* 0x000fe20007f1e0ff */
[----:B------:R-:W-:-:S04]  /*6960*/  FMUL R8, R8, UR16 ;  /* 0x0000001008087c20 */ /* 0x000fc80008400000 */
[----:B----4-:R-:W-:-:S05]  /*6970*/  FFMA R8, R9, UR13, R8 ;  /* 0x0000000d09087c23 */ /* 0x010fca0008000008 */
[----:B------:R-:W-:-:S05]  /*6980*/  F2FP.BF16.F32.PACK_AB R8, RZ, R8 ;  /* 0x00000008ff08723e */ /* 0x000fca00000010ff */
[----:B------:R1:W-:Y:S01]  /*6990*/  @P2 STG.E.U16 desc[UR14][R4.64+0xf0], R8 ;  /* 0x0000f00804002986 */ /* 0x0003e2000c10150e */
[----:B------:R-:W-:Y:S05]  /*69a0*/  @!P1 BRA `(.L_x_146) ;  /* 0x0000000000049947 */ /* 0x000fea0003800000 */
[----:B------:R4:W5:Y:S02]  /*69b0*/  LDG.E.LTC128B.U16 R15, desc[UR14][R6.64+0xf2] ;  /* 0x0000f20e060f7981 */ /* 0x000964000c1e1520 */
.L_x_146:
[----:B------:R-:W-:Y:S05]  /*69c0*/  BSYNC B0 ;  /* 0x0000000000007941 */ /* 0x000fea0003800000 */
.L_x_145:
[----:B-1----:R-:W2:Y:S01]  /*69d0*/  LDL.LU R8, [R1+0xfc] ;  /* 0x0000fc0001087983 */ /* 0x002ea20000300800 */
[----:B0--345:R-:W-:Y:S02]  /*69e0*/  IMAD.U32 R6, R15, 0x10000, RZ ;  /* 0x000100000f067824 */ /* 0x039fe400078e00ff */
[----:B------:R-:W-:Y:S01]  /*69f0*/  IMAD.X R7, RZ, RZ, R13, P0 ;  /* 0x000000ffff077224 */ /* 0x000fe200000e060d */
[----:B------:R-:W-:Y:S01]  /*6a00*/  ISETP.GT.AND P0, PT, R14, 0x40, PT ;  /* 0x000000400e00780c */ /* 0x000fe20003f04270 */
[----:B------:R-:W-:Y:S02]  /*6a10*/  FMUL R6, R6, UR16 ;  /* 0x0000001006067c20 */ /* 0x000fe40008400000 */
[----:B------:R-:W-:Y:S01]  /*6a20*/  IMAD R7, R7, UR20, RZ ;  /* 0x0000001407077c24 */ /* 0x000fe2000f8e02ff */
[----:B------:R-:W-:-:S03]  /*6a30*/  ISETP.GT.AND P3, PT, R0, RZ, P0 ;  /* 0x000000ff0000720c */ /* 0x000fc60000764270 */
[----:B------:R-:W-:Y:S02]  /*6a40*/  IMAD R19, R18, UR21, R7 ;  /* 0x0000001512137c24 */ /* 0x000fe4000f8e0207 */
[----:B--2---:R-:W-:Y:S01]  /*6a50*/  FFMA R6, R8, UR13, R6 ;  /* 0x0000000d08067c23 */ /* 0x004fe20008000006 */
[----:B------:R-:W-:-:S04]  /*6a60*/  IMAD.WIDE.U32 R8, R18, UR20, R10 ;  /* 0x0000001412087c25 */ /* 0x000fc8000f8e000a */
[----:B------:R-:W-:Y:S01]  /*6a70*/  F2FP.BF16.F32.PACK_AB R16, RZ, R6 ;  /* 0x00000006ff10723e */ /* 0x000fe200000010ff */
[----:B------:R-:W-:Y:S01]  /*6a80*/  IMAD.IADD R7, R9, 0x1, R19 ;  /* 0x0000000109077824 */ /* 0x000fe200078e0213 */
[----:B------:R-:W-:-:S03]  /*6a90*/  LEA R6, P2, R8, UR22, 0x1 ;  /* 0x0000001608067c11 */ /* 0x000fc6000f8408ff */
[----:B------:R0:W-:Y:S01]  /*6aa0*/  @P1 STG.E.U16 desc[UR14][R4.64+0xf2], R16 ;  /* 0x0000f21004001986 */ /* 0x0001e2000c10150e */
[----:B------:R-:W-:-:S05]  /*6ab0*/  LEA.HI.X R7, R8, UR23, R7, 0x1, P2 ;  /* 0x0000001708077c11 */ /* 0x000fca00090f0c07 */
[----:B------:R-:W2:Y:S01]  /*6ac0*/  @P3 LDG.E.LTC128B.U16 R15, desc[UR14][R6.64] ;  /* 0x0000000e060f3981 */ /* 0x000ea2000c1e1520 */
[----:B------:R-:W-:Y:S01]  /*6ad0*/  USHF.L.U32 UR4, UR18, 0x6, URZ ;  /* 0x0000000612047899 */ /* 0x000fe2000800063f */
[----:B------:R-:W-:Y:S01]  /*6ae0*/  ISETP.GT.AND P2, PT, R0, 0x1, P0 ;  /* 0x000000010000780c */ /* 0x000fe20000744270 */
[----:B------:R-:W-:Y:S01]  /*6af0*/  USHF.L.U64.HI UR6, UR18, 0x6, UR19 ;  /* 0x0000000612067899 */ /* 0x000fe20008010213 */
[----:B------:R-:W-:Y:S01]  /*6b00*/  BSSY B0, `(.L_x_147) ;  /* 0x000000c000007945 */ /* 0x000fe20003800000 */
[----:B------:R-:W-:Y:S02]  /*6b10*/  USHF.L.U32 UR7, UR4, 0x1, URZ ;  /* 0x0000000104077899 */ /* 0x000fe4000800063f */
[----:B------:R-:W-:Y:S01]  /*6b20*/  USHF.L.U64.HI UR4, UR4, 0x1, UR6 ;  /* 0x0000000104047899 */ /* 0x000fe20008010206 */
[----:B--2---:R-:W-:-:S04]  /*6b30*/  IMAD.U32 R8, R15, 0x10000, RZ ;  /* 0x000100000f087824 */ /* 0x004fc800078e00ff */
[----:B------:R-:W-:Y:S01]  /*6b40*/  FMUL R9, R8, UR16 ;  /* 0x0000001008097c20 */ /* 0x000fe20008400000 */
[----:B------:R-:W-:-:S03]  /*6b50*/  IADD3 R8, P1, R2, UR7, RZ ;  /* 0x0000000702087c10 */ /* 0x000fc6000ff3e0ff */
[----:B------:R-:W-:-:S05]  /*6b60*/  FFMA R9, R152, UR13, R9 ;  /* 0x0000000d98097c23 */ /* 0x000fca0008000009 */
[----:B0-----:R-:W-:Y:S02]  /*6b70*/  F2FP.BF16.F32.PACK_AB R5, RZ, R9 ;  /* 0x00000009ff05723e */ /* 0x001fe400000010ff */
[----:B------:R-:W-:-:S05]  /*6b80*/  IADD3.X R9, R3, UR4, RZ, P1, !PT ;  /* 0x0000000403097c10 */ /* 0x000fca0008ffe4ff */
[----:B------:R0:W-:Y:S01]  /*6b90*/  @P3 STG.E.U16 desc[UR14][R8.64], R5 ;  /* 0x0000000508003986 */ /* 0x0001e2000c10150e */
[----:B------:R-:W-:Y:S05]  /*6ba0*/  @!P2 BRA `(.L_x_148) ;  /* 0x000000000004a947 */ /* 0x000fea0003800000 */
[----:B------:R1:W5:Y:S02]  /*6bb0*/  LDG.E.LTC128B.U16 R15, desc[UR14][R6.64+0x2] ;  /* 0x0000020e060f7981 */ /* 0x000364000c1e1520 */
.L_x_148:
[----:B------:R-:W-:Y:S05]  /*6bc0*/  BSYNC B0 ;  /* 0x0000000000007941 */ /* 0x000fea0003800000 */
.L_x_147:
[----:B-----5:R-:W-:Y:S01]  /*6bd0*/  IMAD.U32 R16, R15, 0x10000, RZ ;  /* 0x000100000f107824 */ /* 0x020fe200078e00ff */
[----:B------:R-:W-:Y:S01]  /*6be0*/  ISETP.GT.AND P1, PT, R14, 0x48, PT ;  /* 0x000000480e00780c */ /* 0x000fe20003f24270 */
[----:B0-----:R-:W-:Y:S01]  /*6bf0*/  IMAD.WIDE.U32 R4, R18, R17, UR10 ;  /* 0x0000000a12047e25 */ /* 0x001fe2000f8e0011 */
[----:B------:R-:W-:Y:S03]  /*6c00*/  BSSY B0, `(.L_x_149) ;  /* 0x000000c000007945 */ /* 0x000fe60003800000 */
[----:B------:R-:W-:Y:S01]  /*6c10*/  FMUL R16, R16, UR16 ;  /* 0x0000001010107c20 */ /* 0x000fe20008400000 */
[----:B------:R-:W-:-:S03]  /*6c20*/  IADD3 R18, P3, R10, R4, RZ ;  /* 0x000000040a127210 */ /* 0x000fc60007f7e0ff */
[----:B------:R-:W-:Y:S01]  /*6c30*/  FFMA R16, R153, UR13, R16 ;  /* 0x0000000d99107c23 */ /* 0x000fe20008000010 */
[----:B------:R-:W-:-:S04]  /*6c40*/  IADD3.X R5, R11, R19, R5, P3, !PT ;  /* 0x000000130b057210 */ /* 0x000fc80001ffe405 */
[----:B------:R-:W-:Y:S02]  /*6c50*/  F2FP.BF16.F32.PACK_AB R16, RZ, R16 ;  /* 0x00000010ff10723e */ /* 0x000fe400000010ff */
[----:B------:R-:W-:Y:S02]  /*6c60*/  ISETP.GT.AND P3, PT, R0, RZ, P1 ;  /* 0x000000ff0000720c */ /* 0x000fe40000f64270 */
[C---:B------:R-:W-:Y:S01]  /*6c70*/  LEA R4, P4, R18.reuse, UR22, 0x1 ;  /* 0x0000001612047c11 */ /* 0x040fe2000f8808ff */
[----:B------:R0:W-:Y:S03]  /*6c80*/  @P2 STG.E.U16 desc[UR14][R8.64+0x2], R16 ;  /* 0x0000021008002986 */ /* 0x0001e6000c10150e */
[----:B------:R-:W-:-:S07]  /*6c90*/  LEA.HI.X R5, R18, UR23, R5, 0x1, P4 ;  /* 0x0000001712057c11 */ /* 0x000fce000a0f0c05 */
[----:B------:R-:W-:Y:S05]  /*6ca0*/  @!P3 BRA `(.L_x_150) ;  /* 0x000000000004b947 */ /* 0x000fea0003800000 */
[----:B------:R2:W5:Y:S02]  /*6cb0*/  LDG.E.LTC128B.U16 R15, desc[UR14][R4.64] ;  /* 0x0000000e040f7981 */ /* 0x000564000c1e1520 */
.L_x_150:
[----:B------:R-:W-:Y:S05]  /*6cc0*/  BSYNC B0 ;  /* 0x0000000000007941 */ /* 0x000fea0003800000 */
.L_x_149:
[----:B0----5:R-:W-:Y:S01]  /*6cd0*/  IMAD.U32 R16, R15, 0x10000, RZ ;  /* 0x000100000f107824 */ /* 0x021fe200078e00ff */
[----:B------:R-:W-:Y:S01]  /*6ce0*/  IADD3 R18, P4, R8, UR8, RZ ;  /* 0x0000000808127c10 */ /* 0x000fe2000ff9e0ff */
[----:B------:R-:W-:Y:S01]  /*6cf0*/  BSSY B0, `(.L_x_151) ;  /* 0x0000009000007945 */ /* 0x000fe20003800000 */
[----:B------:R-:W-:Y:S01]  /*6d00*/  ISETP.GT.AND P2, PT, R0, 0x1, P1 ;  /* 0x000000010000780c */ /* 0x000fe20000f44270 */
[----:B------:R-:W-:-:S04]  /*6d10*/  FMUL R19, R16, UR16 ;  /* 0x0000001010137c20 */ /* 0x000fc80008400000 */
[----:B------:R-:W-:-:S05]  /*6d20*/  FFMA R19, R154, UR13, R19 ;  /* 0x0000000d9a137c23 */ /* 0x000fca0008000013 */
[----:B------:R-:W-:Y:S02]  /*6d30*/  F2FP.BF16.F32.PACK_AB R16, RZ, R19 ;  /* 0x00000013ff10723e */ /* 0x000fe400000010ff */
[----:B------:R-:W-:-:S05]  /*6d40*/  IADD3.X R19, R9, UR5, RZ, P4, !PT ;  /* 0x0000000509137c10 */ /* 0x000fca000a7fe4ff */
[----:B------:R0:W-:Y:S01]  /*6d50*/  @P3 STG.E.U16 desc[UR14][R18.64], R16 ;  /* 0x0000001012003986 */ /* 0x0001e2000c10150e */
[----:B------:R-:W-:Y:S05]  /*6d60*/  @!P2 BRA `(.L_x_152) ;  /* 0x000000000004a947 */ /* 0x000fea0003800000 */
[----:B------:R3:W5:Y:S02]  /*6d70*/  LDG.E.LTC128B.U16 R15, desc[UR14][R4.64+0x2] ;  /* 0x0000020e040f7981 */ /* 0x000764000c1e1520 */
.L_x_152:
[----:B------:R-:W-:Y:S05]  /*6d80*/  BSYNC B0 ;  /* 0x0000000000007941 */ /* 0x000fea0003800000 */
.L_x_151:
[----:B0----5:R-:W-:Y:S01]  /*6d90*/  IMAD.U32 R16, R15, 0x10000, RZ ;  /* 0x000100000f107824 */ /* 0x021fe200078e00ff */
[----:B------:R-:W-:Y:S01]  /*6da0*/  ISETP.GT.AND P3, PT, R0, 0x8, P0 ;  /* 0x000000080000780c */ /* 0x000fe20000764270 */
[----:B------:R-:W-:Y:S02]  /*6db0*/  BSSY B0, `(.L_x_153) ;  /* 0x0000007000007945 */ /* 0x000fe40003800000 */
[----:B------:R-:W-:-:S04]  /*6dc0*/  FMUL R16, R16, UR16 ;  /* 0x0000001010107c20 */ /* 0x000fc80008400000 */
[----:B------:R-:W-:-:S05]  /*6dd0*/  FFMA R16, R155, UR13, R16 ;  /* 0x0000000d9b107c23 */ /* 0x000fca0008000010 */
[----:B------:R-:W-:-:S05]  /*6de0*/  F2FP.BF16.F32.PACK_AB R16, RZ, R16 ;  /* 0x00000010ff10723e */ /* 0x000fca00000010ff */
[----:B------:R0:W-:Y:S01]  /*6df0*/  @P2 STG.E.U16 desc[UR14][R18.64+0x2], R16 ;  /* 0x0000021012002986 */ /* 0x0001e2000c10150e */
[----:B------:R-:W-:Y:S05]  /*6e00*/  @!P3 BRA `(.L_x_154) ;  /* 0x000000000004b947 */ /* 0x000fea0003800000 */
[----:B------:R4:W5:Y:S02]  /*6e10*/  LDG.E.LTC128B.U16 R15, desc[UR14][R6.64+0x10] ;  /* 0x0000100e060f7981 */ /* 0x000964000c1e1520 */
.L_x_154:
[----:B------:R-:W-:Y:S05]  /*6e20*/  BSYNC B0 ;  /* 0x0000000000007941 */ /* 0x000fea0003800000 */
.L_x_153:
        /* <DEDUP_REMOVED lines=9> */
.L_x_156:
[----:B------:R-:W-:Y:S05]  /*6ec0*/  BSYNC B0 ;  /* 0x0000000000007941 */ /* 0x000fea0003800000 */
.L_x_155:
[----:B-----5:R-:W-:Y:S01]  /*6ed0*/  SHF.L.U32 R16, R15, 0x10, RZ ;  /* 0x000000100f107819 */ /* 0x020fe200000006ff */
[----:B------:R-:W-:Y:S01]  /*6ee0*/  BSSY B0, `(.L_x_157) ;  /* 0x0000008000007945 */ /* 0x000fe20003800000 */
[----:B------:R-:W-:-:S03]  /*6ef0*/  ISETP.GT.AND P3, PT, R0, 0x8, P1 ;  /* 0x000000080000780c */ /* 0x000fc60000f64270 */
[----:B------:R-:W-:-:S04]  /*6f00*/  FMUL R16, R16, UR16 ;  /* 0x0000001010107c20 */ /* 0x000fc80008400000 */
[----:B------:R-:W-:-:S05]  /*6f10*/  FFMA R16, R157, UR13, R16 ;  /* 0x0000000d9d107c23 */ /* 0x000fca0008000010 */
[----:B------:R-:W-:-:S05]  /*6f20*/  F2FP.BF16.F32.PACK_AB R16, RZ, R16 ;  /* 0x00000010ff10723e */ /* 0x000fca00000010ff */
[----:B------:R0:W-:Y:S01]  /*6f30*/  @P2 STG.E.U16 desc[UR14][R8.64+0x12], R16 ;  /* 0x0000121008002986 */ /* 0x0001e2000c10150e */
[----:B------:R-:W-:Y:S05]  /*6f40*/  @!P3 BRA `(.L_x_158) ;  /* 0x000000000004b947 */ /* 0x000fea0003800000 */
[----:B------:R0:W5:Y:S02]  /*6f50*/  LDG.E.LTC128B.U16 R15, desc[UR14][R4.64+0x10] ;  /* 0x0000100e040f7981 */ /* 0x000164000c1e1520 */
.L_x_158:
[----:B------:R-:W-:Y:S05]  /*6f60*/  BSYNC B0 ;  /* 0x0000000000007941 */ /* 0x000fea0003800000 */
.L_x_157:
[----:B0----5:R-:W-:Y:S01]  /*6f70*/  IMAD.U32 R16, R15, 0x10000, RZ ;  /* 0x000100000f107824 */ /* 0x021fe200078e00ff */
[----:B------:R-:W-:Y:S01]  /*6f80*/  ISETP.GT.AND P2, PT, R0, 0x9, P1 ;  /* 0x000000090000780c */ /* 0x000fe20000f44270 */
[----:B------:R-:W-:Y:S01]  /*6f90*/  IMAD.U32 R21, RZ, RZ, UR8 ;  /* 0x00000008ff157e24 */ /* 0x000fe2000f8e00ff */
[----:B------:R-:W-:Y:S01]  /*6fa0*/  BSSY B0, `(.L_x_159) ;  /* 0x000000a000007945 */ /* 0x000fe20003800000 */
[----:B------:R-:W-:Y:S01]  /*6fb0*/  FMUL R19, R16, UR16 ;  /* 0x0000001010137c20 */ /* 0x000fe20008400000 */
[----:B------:R-:W-:Y:S02]  /*6fc0*/  IMAD.U32 R23, RZ, RZ, UR5 ;  /* 0x00000005ff177e24 */ /* 0x000fe4000f8e00ff */
[----:B------:R-:W-:Y:S01]  /*6fd0*/  IADD3 R18, P4, P5, R21, UR7, R2 ;  /* 0x0000000715127c10 */ /* 0x000fe2000fd9e002 */
[----:B------:R-:W-:-:S05]  /*6fe0*/  FFMA R19, R158, UR13, R19 ;  /* 0x0000000d9e137c23 */ /* 0x000fca0008000013 */
[----:B------:R-:W-:Y:S02]  /*6ff0*/  F2FP.BF16.F32.PACK_AB R16, RZ, R19 ;  /* 0x00000013ff10723e */ /* 0x000fe400000010ff */
[----:B------:R-:W-:-:S05]  /*7000*/  IADD3.X R19, R23, UR4, R3, P4, P5 ;  /* 0x0000000417137c10 */ /* 0x000fca000a7ea403 */
[----:B------:R0:W-:Y:S01]  /*7010*/  @P3 STG.E.U16 desc[UR14][R18.64+0x10], R16 ;  /* 0x0000101012003986 */ /* 0x0001e2000c10150e */
[----:B------:R-:W-:Y:S05]  /*7020*/  @!P2 BRA `(.L_x_160) ;  /* 0x000000000004a947 */ /* 0x000fea0003800000 */
[----:B------:R0:W5:Y:S02]  /*7030*/  LDG.E.LTC128B.U16 R15, desc[UR14][R4.64+0x12] ;  /* 0x0000120e040f7981 */ /* 0x000164000c1e1520 */
.L_x_160:
[----:B------:R-:W-:Y:S05]  /*7040*/  BSYNC B0 ;  /* 0x0000000000007941 */ /* 0x000fea0003800000 */
.L_x_159:
        /* <DEDUP_REMOVED lines=9> */
.L_x_162:
[----:B------:R-:W-:Y:S05]  /*70e0*/  BSYNC B0 ;  /* 0x0000000000007941 */ /* 0x000fea0003800000 */
.L_x_161:
        /* <DEDUP_REMOVED lines=9> */
.L_x_164:
[----:B------:R-:W-:Y:S05]  /*7180*/  BSYNC B0 ;  /* 0x0000000000007941 */ /* 0x000fea0003800000 */
.L_x_163:
[----:B-----5:R-:W-:Y:S01]  /*7190*/  IMAD.U32 R16, R15, 0x10000, RZ ;  /* 0x000100000f107824 */ /* 0x020fe200078e00ff */
        /* <DEDUP_REMOVED lines=8> */
.L_x_166:
[----:B------:R-:W-:Y:S05]  /*7220*/  BSYNC B0 ;  /* 0x0000000000007941 */ /* 0x000fea0003800000 */
.L_x_165:
        /* <DEDUP_REMOVED lines=9> */
.L_x_168:
[----:B------:R-:W-:Y:S05]  /*72c0*/  BSYNC B0 ;  /* 0x0000000000007941 */ /* 0x000fea0003800000 */
.L_x_167:
        /* <DEDUP_REMOVED lines=9> */
.L_x_170:
[----:B------:R-:W-:Y:S05]  /*7360*/  BSYNC B0 ;  /* 0x0000000000007941 */ /* 0x000fea0003800000 */
.L_x_169:
        /* <DEDUP_REMOVED lines=9> */
.L_x_172:
[----:B------:R-:W-:Y:S05]  /*7400*/  BSYNC B0 ;  /* 0x0000000000007941 */ /* 0x000fea0003800000 */
.L_x_171:
        /* <DEDUP_REMOVED lines=9> */
.L_x_174:
[----:B------:R-:W-:Y:S05]  /*74a0*/  BSYNC B0 ;  /* 0x0000000000007941 */ /* 0x000fea0003800000 */
.L_x_173:
        /* <DEDUP_REMOVED lines=9> */
.L_x_176:
[----:B------:R-:W-:Y:S05]  /*7540*/  BSYNC B0 ;  /* 0x0000000000007941 */ /* 0x000fea0003800000 */
.L_x_175:
        /* <DEDUP_REMOVED lines=9> */
.L_x_178:
[----:B------:R-:W-:Y:S05]  /*75e0*/  BSYNC B0 ;  /* 0x0000000000007941 */ /* 0x000fea0003800000 */
.L_x_177:
[----:B0----5:R-:W-:Y:S01]  /*75f0*/  SHF.L.U32 R16, R15, 0x10, RZ ;  /* 0x000000100f107819 */ /* 0x021fe200000006ff */
        /* <DEDUP_REMOVED lines=8> */
.L_x_180:
[----:B------:R-:W-:Y:S05]  /*7680*/  BSYNC B0 ;  /* 0x0000000000007941 */ /* 0x000fea0003800000 */
.L_x_179:
        /* <DEDUP_REMOVED lines=9> */
.L_x_182:
[----:B------:R-:W-:Y:S05]  /*7720*/  BSYNC B0 ;  /* 0x0000000000007941 */ /* 0x000fea0003800000 */
.L_x_181:
        /* <DEDUP_REMOVED lines=9> */
.L_x_184:
[----:B------:R-:W-:Y:S05]  /*77c0*/  BSYNC B0 ;  /* 0x0000000000007941 */ /* 0x000fea0003800000 */
.L_x_183:
        /* <DEDUP_REMOVED lines=9> */
.L_x_186:
[----:B------:R-:W-:Y:S05]  /*7860*/  BSYNC B0 ;  /* 0x0000000000007941 */ /* 0x000fea0003800000 */
.L_x_185:
        /* <DEDUP_REMOVED lines=9> */
.L_x_188:
[----:B------:R-:W-:Y:S05]  /*7900*/  BSYNC B0 ;  /* 0x0000000000007941 */ /* 0x000fea0003800000 */
.L_x_187:
        /* <DEDUP_REMOVED lines=9> */
.L_x_190:
[----:B------:R-:W-:Y:S05]  /*79a0*/  BSYNC B0 ;  /* 0x0000000000007941 */ /* 0x000fea0003800000 */
.L_x_189:
        /* <DEDUP_REMOVED lines=9> */
.L_x_192:
[----:B------:R-:W-:Y:S05]  /*7a40*/  BSYNC B0 ;  /* 0x0000000000007941 */ /* 0x000fea0003800000 */
.L_x_191:
        /* <DEDUP_REMOVED lines=9> */
.L_x_194:
[----:B------:R-:W-:Y:S05]  /*7ae0*/  BSYNC B0 ;  /* 0x0000000000007941 */ /* 0x000fea0003800000 */
.L_x_193:
        /* <DEDUP_REMOVED lines=9> */
.L_x_196:
[----:B------:R-:W-:Y:S05]  /*7b80*/  BSYNC B0 ;  /* 0x0000000000007941 */ /* 0x000fea0003800000 */
.L_x_195:
        /* <DEDUP_REMOVED lines=9> */
.L_x_198:
[----:B------:R-:W-:Y:S05]  /*7c20*/  BSYNC B0 ;  /* 0x0000000000007941 */ /* 0x000fea0003800000 */
.L_x_197:
        /* <DEDUP_REMOVED lines=9> */
.L_x_200:
[----:B------:R-:W-:Y:S05]  /*7cc0*/  BSYNC B0 ;  /* 0x0000000000007941 */ /* 0x000fea0003800000 */
.L_x_199:
        /* <DEDUP_REMOVED lines=9> */
.L_x_202:
[----:B------:R-:W-:Y:S05]  /*7d60*/  BSYNC B0 ;  /* 0x0000000000007941 */ /* 0x000fea0003800000 */
.L_x_201:
        /* <DEDUP_REMOVED lines=9> */
.L_x_204:
[----:B------:R-:W-:Y:S05]  /*7e00*/  BSYNC B0 ;  /* 0x0000000000007941 */ /* 0x000fea0003800000 */
.L_x_203:
        /* <DEDUP_REMOVED lines=9> */
.L_x_206:
[----:B------:R-:W-:Y:S05]  /*7ea0*/  BSYNC B0 ;  /* 0x0000000000007941 */ /* 0x000fea0003800000 */
.L_x_205:
        /* <DEDUP_REMOVED lines=9> */
.L_x_208:
[----:B------:R-:W-:Y:S05]  /*7f40*/  BSYNC B0 ;  /* 0x0000000000007941 */ /* 0x000fea0003800000 */
.L_x_207:
        /* <DEDUP_REMOVED lines=9> */
.L_x_210:
[----:B------:R-:W-:Y:S05]  /*7fe0*/  BSYNC B0 ;  /* 0x0000000000007941 */ /* 0x000fea0003800000 */
.L_x_209:
        /* <DEDUP_REMOVED lines=9> */
.L_x_212:
[----:B------:R-:W-:Y:S05]  /*8080*/  BSYNC B0 ;  /* 0x0000000000007941 */ /* 0x000fea0003800000 */
.L_x_211:
        /* <DEDUP_REMOVED lines=9> */
.L_x_214:
[----:B------:R-:W-:Y:S05]  /*8120*/  BSYNC B0 ;  /* 0x0000000000007941 */ /* 0x000fea0003800000 */
.L_x_213:
        /* <DEDUP_REMOVED lines=9> */
.L_x_216:
[----:B------:R-:W-:Y:S05]  /*81c0*/  BSYNC B0 ;  /* 0x0000000000007941 */ /* 0x000fea0003800000 */
.L_x_215:
        /* <DEDUP_REMOVED lines=9> */
.L_x_218:
[----:B------:R-:W-:Y:S05]  /*8260*/  BSYNC B0 ;  /* 0x0000000000007941 */ /* 0x000fea0003800000 */
.L_x_217:
        /* <DEDUP_REMOVED lines=9> */
.L_x_220:
[----:B------:R-:W-:Y:S05]  /*8300*/  BSYNC B0 ;  /* 0x0000000000007941 */ /* 0x000fea0003800000 */
.L_x_219:
        /* <DEDUP_REMOVED lines=9> */
.L_x_222:
[----:B------:R-:W-:Y:S05]  /*83a0*/  BSYNC B0 ;  /* 0x0000000000007941 */ /* 0x000fea0003800000 */
.L_x_221:
        /* <DEDUP_REMOVED lines=9> */
.L_x_224:
[----:B------:R-:W-:Y:S05]  /*8440*/  BSYNC B0 ;  /* 0x0000000000007941 */ /* 0x000fea0003800000 */
.L_x_223:
        /* <DEDUP_REMOVED lines=9> */
.L_x_226:
[----:B------:R-:W-:Y:S05]  /*84e0*/  BSYNC B0 ;  /* 0x0000000000007941 */ /* 0x000fea0003800000 */
.L_x_225:
        /* <DEDUP_REMOVED lines=9> */
.L_x_228:
[----:B------:R-:W-:Y:S05]  /*8580*/  BSYNC B0 ;  /* 0x0000000000007941 */ /* 0x000fea0003800000 */
.L_x_227:
        /* <DEDUP_REMOVED lines=9> */
.L_x_230:
[----:B------:R-:W-:Y:S05]  /*8620*/  BSYNC B0 ;  /* 0x0000000000007941 */ /* 0x000fea0003800000 */
.L_x_229:
        /* <DEDUP_REMOVED lines=9> */
.L_x_232:
[----:B------:R-:W-:Y:S05]  /*86c0*/  BSYNC B0 ;  /* 0x0000000000007941 */ /* 0x000fea0003800000 */
.L_x_231:
        /* <DEDUP_REMOVED lines=9> */
.L_x_234:
[----:B------:R-:W-:Y:S05]  /*8760*/  BSYNC B0 ;  /* 0x0000000000007941 */ /* 0x000fea0003800000 */
.L_x_233:
        /* <DEDUP_REMOVED lines=9> */
.L_x_236:
[----:B------:R-:W-:Y:S05]  /*8800*/  BSYNC B0 ;  /* 0x0000000000007941 */ /* 0x000fea0003800000 */
.L_x_235:
        /* <DEDUP_REMOVED lines=9> */
.L_x_238:
[----:B------:R-:W-:Y:S05]  /*88a0*/  BSYNC B0 ;  /* 0x0000000000007941 */ /* 0x000fea0003800000 */
.L_x_237:
        /* <DEDUP_REMOVED lines=9> */
.L_x_240:
[----:B------:R-:W-:Y:S05]  /*8940*/  BSYNC B0 ;  /* 0x0000000000007941 */ /* 0x000fea0003800000 */
.L_x_239:
        /* <DEDUP_REMOVED lines=9> */
.L_x_242:
[----:B------:R-:W-:Y:S05]  /*89e0*/  BSYNC B0 ;  /* 0x0000000000007941 */ /* 0x000fea0003800000 */
.L_x_241:
        /* <DEDUP_REMOVED lines=9> */
.L_x_244:
[----:B------:R-:W-:Y:S05]  /*8a80*/  BSYNC B0 ;  /* 0x0000000000007941 */ /* 0x000fea0003800000 */
.L_x_243:
        /* <DEDUP_REMOVED lines=9> */
.L_x_246:
[----:B------:R-:W-:Y:S05]  /*8b20*/  BSYNC B0 ;  /* 0x0000000000007941 */ /* 0x000fea0003800000 */
.L_x_245:
        /* <DEDUP_REMOVED lines=9> */
.L_x_248:
[----:B------:R-:W-:Y:S05]  /*8bc0*/  BSYNC B0 ;  /* 0x0000000000007941 */ /* 0x000fea0003800000 */
.L_x_247:
        /* <DEDUP_REMOVED lines=9> */
.L_x_250:
[----:B------:R-:W-:Y:S05]  /*8c60*/  BSYNC B0 ;  /* 0x0000000000007941 */ /* 0x000fea0003800000 */
.L_x_249:
        /* <DEDUP_REMOVED lines=9> */
.L_x_252:
[----:B------:R-:W-:Y:S05]  /*8d00*/  BSYNC B0 ;  /* 0x0000000000007941 */ /* 0x000fea0003800000 */
.L_x_251:
        /* <DEDUP_REMOVED lines=9> */
.L_x_254:
[----:B------:R-:W-:Y:S05]  /*8da0*/  BSYNC B0 ;  /* 0x0000000000007941 */ /* 0x000fea0003800000 */
.L_x_253:
        /* <DEDUP_REMOVED lines=9> */
.L_x_256:
[----:B------:R-:W-:Y:S05]  /*8e40*/  BSYNC B0 ;  /* 0x0000000000007941 */ /* 0x000fea0003800000 */
.L_x_255:
        /* <DEDUP_REMOVED lines=9> */
.L_x_258:
[----:B------:R-:W-:Y:S05]  /*8ee0*/  BSYNC B0 ;  /* 0x0000000000007941 */ /* 0x000fea0003800000 */
.L_x_257:
        /* <DEDUP_REMOVED lines=9> */
.L_x_260:
[----:B------:R-:W-:Y:S05]  /*8f80*/  BSYNC B0 ;  /* 0x0000000000007941 */ /* 0x000fea0003800000 */
.L_x_259:
        /* <DEDUP_REMOVED lines=9> */
.L_x_262:
[----:B------:R-:W-:Y:S05]  /*9020*/  BSYNC B0 ;  /* 0x0000000000007941 */ /* 0x000fea0003800000 */
.L_x_261:
        /* <DEDUP_REMOVED lines=9> */
.L_x_264:
[----:B------:R-:W-:Y:S05]  /*90c0*/  BSYNC B0 ;  /* 0x0000000000007941 */ /* 0x000fea0003800000 */
.L_x_263:
        /* <DEDUP_REMOVED lines=9> */
.L_x_266:
[----:B------:R-:W-:Y:S05]  /*9160*/  BSYNC B0 ;  /* 0x0000000000007941 */ /* 0x000fea0003800000 */
.L_x_265:
        /* <DEDUP_REMOVED lines=9> */
.L_x_268:
[----:B------:R-:W-:Y:S05]  /*9200*/  BSYNC B0 ;  /* 0x0000000000007941 */ /* 0x000fea0003800000 */
.L_x_267:
[----:B01--45:R-:W-:Y:S01]  /*9210*/  IMAD.U32 R6, R15, 0x10000, RZ ;  /* 0x000100000f067824 */ /* 0x033fe200078e00ff */
        /* <DEDUP_REMOVED lines=8> */
.L_x_270:
[----:B------:R-:W-:Y:S05]  /*92a0*/  BSYNC B0 ;  /* 0x0000000000007941 */ /* 0x000fea0003800000 */
.L_x_269:
[----:B0----5:R-:W-:Y:S01]  /*92b0*/  IMAD.U32 R6, R15, 0x10000, RZ ;  /* 0x000100000f067824 */ /* 0x021fe200078e00ff */
[----:B------:R-:W-:Y:S01]  /*92c0*/  ISETP.GT.AND P1, PT, R0, 0x79, P1 ;  /* 0x000000790000780c */ /* 0x000fe20000f24270 */
[----:B------:R-:W-:Y:S01]  /*92d0*/  BSSY B0, `(.L_x_271) ;  /* 0x000000b000007945 */ /* 0x000fe20003800000 */
[----:B------:R-:W-:Y:S01]  /*92e0*/  IADD3 R20, P0, R12, 0x80, RZ ;  /* 0x000000800c147810 */ /* 0x000fe20007f1e0ff */
[----:B------:R-:W-:Y:S01]  /*92f0*/  FMUL R7, R6, UR16 ;  /* 0x0000001006077c20 */ /* 0x000fe20008400000 */
[----:B------:R-:W-:-:S03]  /*9300*/  @P2 IMAD.MOV.U32 R6, RZ, RZ, R18 ;  /* 0x000000ffff062224 */ /* 0x000fc600078e0012 */
[----:B------:R-:W-:-:S05]  /*9310*/  FFMA R7, R214, UR13, R7 ;  /* 0x0000000dd6077c23 */ /* 0x000fca0008000007 */
[----:B------:R-:W-:-:S04]  /*9320*/  F2FP.BF16.F32.PACK_AB R7, RZ, R7 ;  /* 0x00000007ff07723e */ /* 0x000fc800000010ff */
[----:B------:R-:W-:Y:S01]  /*9330*/  PRMT R8, R7, 0x7610, R8 ;  /* 0x0000761007087816 */ /* 0x000fe20000000008 */
[----:B------:R-:W-:-:S05]  /*9340*/  @P2 IMAD.MOV.U32 R7, RZ, RZ, R19 ;  /* 0x000000ffff072224 */ /* 0x000fca00078e0013 */
[----:B------:R0:W-:Y:S01]  /*9350*/  @P2 STG.E.U16 desc[UR14][R6.64+0xf0], R8 ;  /* 0x0000f00806002986 */ /* 0x0001e2000c10150e */
[----:B------:R-:W-:Y:S05]  /*9360*/  @!P1 BRA `(.L_x_272) ;  /* 0x0000000000049947 */ /* 0x000fea0003800000 */
[----:B------:R4:W5:Y:S02]  /*9370*/  LDG.E.LTC128B.U16 R15, desc[UR14][R4.64+0xf2] ;  /* 0x0000f20e040f7981 */ /* 0x000964000c1e1520 */
.L_x_272:
[----:B------:R-:W-:Y:S05]  /*9380*/  BSYNC B0 ;  /* 0x0000000000007941 */ /* 0x000fea0003800000 */
.L_x_271:
[----:B-12345:R-:W-:Y:S02]  /*9390*/  IMAD.U32 R4, R15, 0x10000, RZ ;  /* 0x000100000f047824 */ /* 0x03efe400078e00ff */
[----:B------:R-:W-:Y:S01]  /*93a0*/  IMAD.X R5, RZ, RZ, R13, P0 ;  /* 0x000000ffff057224 */ /* 0x000fe200000e060d */
[----:B------:R-:W-:Y:S01]  /*93b0*/  ISETP.GT.AND P0, PT, R14, 0x80, PT ;  /* 0x000000800e00780c */ /* 0x000fe20003f04270 */
[----:B------:R-:W-:Y:S01]  /*93c0*/  FMUL R4, R4, UR16 ;  /* 0x0000001004047c20 */ /* 0x000fe20008400000 */
[----:B0-----:R-:W-:Y:S02]  /*93d0*/  IMAD.WIDE.U32 R6, R20, UR20, R10 ;  /* 0x0000001414067c25 */ /* 0x001fe4000f8e000a */
[----:B------:R-:W-:Y:S02]  /*93e0*/  ISETP.GT.AND P3, PT, R0, RZ, P0 ;  /* 0x000000ff0000720c */ /* 0x000fe40000764270 */
[----:B------:R-:W-:Y:S01]  /*93f0*/  FFMA R4, R215, UR13, R4 ;  /* 0x0000000dd7047c23 */ /* 0x000fe20008000004 */
[----:B------:R-:W-:-:S04]  /*9400*/  IMAD R5, R5, UR20, RZ ;  /* 0x0000001405057c24 */ /* 0x000fc8000f8e02ff */
[----:B------:R-:W-:Y:S01]  /*9410*/  IMAD R21, R20, UR21, R5 ;  /* 0x0000001514157c24 */ /* 0x000fe2000f8e0205 */
[----:B------:R-:W-:Y:S02]  /*9420*/  F2FP.BF16.F32.PACK_AB R8, RZ, R4 ;  /* 0x00000004ff08723e */ /* 0x000fe400000010ff */
[----:B------:R-:W-:Y:S01]  /*9430*/  LEA R4, P2, R6, UR22, 0x1 ;  /* 0x0000001606047c11 */ /* 0x000fe2000f8408ff */
[----:B------:R-:W-:Y:S01]  /*9440*/  IMAD.IADD R5, R7, 0x1, R21 ;  /* 0x0000000107057824 */ /* 0x000fe200078e0215 */
[----:B------:R-:W-:-:S04]  /*9450*/  PRMT R9, R8, 0x7610, R9 ;  /* 0x0000761008097816 */ /* 0x000fc80000000009 */
[----:B------:R-:W-:Y:S01]  /*9460*/  LEA.HI.X R5, R6, UR23, R5, 0x1, P2 ;  /* 0x0000001706057c11 */ /* 0x000fe200090f0c05 */
[----:B------:R0:W-:Y:S04]  /*9470*/  @P1 STG.E.U16 desc[UR14][R18.64+0xf2], R9 ;  /* 0x0000f20912001986 */ /* 0x0001e8000c10150e */
[----:B------:R-:W2:Y:S01]  /*9480*/  @P3 LDG.E.LTC128B.U16 R15, desc[UR14][R4.64] ;  /* 0x0000000e040f3981 */ /* 0x000ea2000c1e1520 */
[----:B------:R-:W-:Y:S01]  /*9490*/  USHF.L.U32 UR4, UR18, 0x8, URZ ;  /* 0x0000000812047899 */ /* 0x000fe2000800063f */
[----:B------:R-:W-:Y:S01]  /*94a0*/  ISETP.GT.AND P2, PT, R0, 0x1, P0 ;  /* 0x000000010000780c */ /* 0x000fe20000744270 */
[----:B------:R-:W-:Y:S01]  /*94b0*/  USHF.L.U64.HI UR6, UR18, 0x8, UR19 ;  /* 0x0000000812067899 */ /* 0x000fe20008010213 */
[----:B------:R-:W-:Y:S03]  /*94c0*/  BSSY B0, `(.L_x_273) ;  /* 0x000000a000007945 */ /* 0x000fe60003800000 */
[----:B------:R-:W-:-:S04]  /*94d0*/  IADD3 R8, P1, R2, UR4, RZ ;  /* 0x0000000402087c10 */ /* 0x000fc8000ff3e0ff */
[----:B0-----:R-:W-:Y:S02]  /*94e0*/  IADD3.X R9, R3, UR6, RZ, P1, !PT ;  /* 0x0000000603097c10 */ /* 0x001fe40008ffe4ff */
[----:B--2---:R-:W-:-:S05]  /*94f0*/  SHF.L.U32 R6, R15, 0x10, RZ ;  /* 0x000000100f067819 */ /* 0x004fca00000006ff */
[----:B------:R-:W-:-:S04]  /*9500*/  FMUL R7, R6, UR16 ;  /* 0x0000001006077c20 */ /* 0x000fc80008400000 */
[----:B------:R-:W-:-:S05]  /*9510*/  FFMA R7, R88, UR13, R7 ;  /* 0x0000000d58077c23 */ /* 0x000fca0008000007 */
[----:B------:R-:W-:-:S05]  /*9520*/  F2FP.BF16.F32.PACK_AB R7, RZ, R7 ;  /* 0x00000007ff07723e */ /* 0x000fca00000010ff */
[----:B------:R0:W-:Y:S01]  /*9530*/  @P3 STG.E.U16 desc[UR14][R8.64], R7 ;  /* 0x0000000708003986 */ /* 0x0001e2000c10150e */
[----:B------:R-:W-:Y:S05]  /*9540*/  @!P2 BRA `(.L_x_274) ;  /* 0x000000000004a947 */ /* 0x000fea0003800000 */
[----:B------:R1:W5:Y:S02]  /*9550*/  LDG.E.LTC128B.U16 R15, desc[UR14][R4.64+0x2] ;  /* 0x0000020e040f7981 */ /* 0x000364000c1e1520 */
.L_x_274:
[----:B------:R-:W-:Y:S05]  /*9560*/  BSYNC B0 ;  /* 0x0000000000007941 */ /* 0x000fea0003800000 */
.L_x_273:
        /* <DEDUP_REMOVED lines=15> */
.L_x_276:
[----:B------:R-:W-:Y:S05]  /*9660*/  BSYNC B0 ;  /* 0x0000000000007941 */ /* 0x000fea0003800000 */
.L_x_275:
        /* <DEDUP_REMOVED lines=11> */
.L_x_278:
[----:B------:R-:W-:Y:S05]  /*9720*/  BSYNC B0 ;  /* 0x0000000000007941 */ /* 0x000fea0003800000 */
.L_x_277:
        /* <DEDUP_REMOVED lines=9> */
.L_x_280:
[----:B------:R-:W-:Y:S05]  /*97c0*/  BSYNC B0 ;  /* 0x0000000000007941 */ /* 0x000fea0003800000 */
.L_x_279:
        /* <DEDUP_REMOVED lines=9> */
.L_x_282:
[----:B------:R-:W-:Y:S05]  /*9860*/  BSYNC B0 ;  /* 0x0000000000007941 */ /* 0x000fea0003800000 */
.L_x_281:
        /* <DEDUP_REMOVED lines=9> */
.L_x_284:
[----:B------:R-:W-:Y:S05]  /*9900*/  BSYNC B0 ;  /* 0x0000000000007941 */ /* 0x000fea0003800000 */
.L_x_283:
        /* <DEDUP_REMOVED lines=13> */
.L_x_286:
[----:B------:R-:W-:Y:S05]  /*99e0*/  BSYNC B0 ;  /* 0x0000000000007941 */ /* 0x000fea0003800000 */
.L_x_285:
        /* <DEDUP_REMOVED lines=9> */
.L_x_288:
[----:B------:R-:W-:Y:S05]  /*9a80*/  BSYNC B0 ;  /* 0x0000000000007941 */ /* 0x000fea0003800000 */
.L_x_287:
        /* <DEDUP_REMOVED lines=9> */
.L_x_290:
[----:B------:R-:W-:Y:S05]  /*9b20*/  BSYNC B0 ;  /* 0x0000000000007941 */ /* 0x000fea0003800000 */
.L_x_289:
        /* <DEDUP_REMOVED lines=9> */
.L_x_292:
[----:B------:R-:W-:Y:S05]  /*9bc0*/  BSYNC B0 ;  /* 0x0000000000007941 */ /* 0x000fea0003800000 */
.L_x_291:
        /* <DEDUP_REMOVED lines=9> */
.L_x_294:
[----:B------:R-:W-:Y:S05]  /*9c60*/  BSYNC B0 ;  /* 0x0000000000007941 */ /* 0x000fea0003800000 */
.L_x_293:
        /* <DEDUP_REMOVED lines=9> */
.L_x_296:
[----:B------:R-:W-:Y:S05]  /*9d00*/  BSYNC B0 ;  /* 0x0000000000007941 */ /* 0x000fea0003800000 */
.L_x_295:
        /* <DEDUP_REMOVED lines=9> */
.L_x_298:
[----:B------:R-:W-:Y:S05]  /*9da0*/  BSYNC B0 ;  /* 0x0000000000007941 */ /* 0x000fea0003800000 */
.L_x_297:
        /* <DEDUP_REMOVED lines=9> */
.L_x_300:
[----:B------:R-:W-:Y:S05]  /*9e40*/  BSYNC B0 ;  /* 0x0000000000007941 */ /* 0x000fea0003800000 */
.L_x_299:
        /* <DEDUP_REMOVED lines=9> */
.L_x_302:
[----:B------:R-:W-:Y:S05]  /*9ee0*/  BSYNC B0 ;  /* 0x0000000000007941 */ /* 0x000fea0003800000 */
.L_x_301:
        /* <DEDUP_REMOVED lines=9> */
.L_x_304:
[----:B------:R-:W-:Y:S05]  /*9f80*/  BSYNC B0 ;  /* 0x0000000000007941 */ /* 0x000fea0003800000 */
.L_x_303:
        /* <DEDUP_REMOVED lines=9> */
.L_x_306:
[----:B------:R-:W-:Y:S05]  /*a020*/  BSYNC B0 ;  /* 0x0000000000007941 */ /* 0x000fea0003800000 */
.L_x_305:
        /* <DEDUP_REMOVED lines=9> */
.L_x_308:
[----:B------:R-:W-:Y:S05]  /*a0c0*/  BSYNC B0 ;  /* 0x0000000000007941 */ /* 0x000fea0003800000 */
.L_x_307:
        /* <DEDUP_REMOVED lines=9> */
.L_x_310:
[----:B------:R-:W-:Y:S05]  /*a160*/  BSYNC B0 ;  /* 0x0000000000007941 */ /* 0x000fea0003800000 */
.L_x_309:
        /* <DEDUP_REMOVED lines=9> */
.L_x_312:
[----:B------:R-:W-:Y:S05]  /*a200*/  BSYNC B0 ;  /* 0x0000000000007941 */ /* 0x000fea0003800000 */
.L_x_311:
        /* <DEDUP_REMOVED lines=9> */
.L_x_314:
[----:B------:R-:W-:Y:S05]  /*a2a0*/  BSYNC B0 ;  /* 0x0000000000007941 */ /* 0x000fea0003800000 */
.L_x_313:
        /* <DEDUP_REMOVED lines=9> */
.L_x_316:
[----:B------:R-:W-:Y:S05]  /*a340*/  BSYNC B0 ;  /* 0x0000000000007941 */ /* 0x000fea0003800000 */
.L_x_315:
        /* <DEDUP_REMOVED lines=9> */
.L_x_318:
[----:B------:R-:W-:Y:S05]  /*a3e0*/  BSYNC B0 ;  /* 0x0000000000007941 */ /* 0x000fea0003800000 */
.L_x_317:
        /* <DEDUP_REMOVED lines=9> */
.L_x_320:
[----:B------:R-:W-:Y:S05]  /*a480*/  BSYNC B0 ;  /* 0x0000000000007941 */ /* 0x000fea0003800000 */
.L_x_319:
        /* <DEDUP_REMOVED lines=9> */
.L_x_322:
[----:B------:R-:W-:Y:S05]  /*a520*/  BSYNC B0 ;  /* 0x0000000000007941 */ /* 0x000fea0003800000 */
.L_x_321:
        /* <DEDUP_REMOVED lines=9> */
.L_x_324:
[----:B------:R-:W-:Y:S05]  /*a5c0*/  BSYNC B0 ;  /* 0x0000000000007941 */ /* 0x000fea0003800000 */
.L_x_323:
        /* <DEDUP_REMOVED lines=9> */
.L_x_326:
[----:B------:R-:W-:Y:S05]  /*a660*/  BSYNC B0 ;  /* 0x0000000000007941 */ /* 0x000fea0003800000 */
.L_x_325:
        /* <DEDUP_REMOVED lines=9> */
.L_x_328:
[----:B------:R-:W-:Y:S05]  /*a700*/  BSYNC B0 ;  /* 0x0000000000007941 */ /* 0x000fea0003800000 */
.L_x_327:
        /* <DEDUP_REMOVED lines=9> */
.L_x_330:
[----:B------:R-:W-:Y:S05]  /*a7a0*/  BSYNC B0 ;  /* 0x0000000000007941 */ /* 0x000fea0003800000 */
.L_x_329:
        /* <DEDUP_REMOVED lines=9> */
.L_x_332:
[----:B------:R-:W-:Y:S05]  /*a840*/  BSYNC B0 ;  /* 0x0000000000007941 */ /* 0x000fea0003800000 */
.L_x_331:
        /* <DEDUP_REMOVED lines=9> */
.L_x_334:
[----:B------:R-:W-:Y:S05]  /*a8e0*/  BSYNC B0 ;  /* 0x0000000000007941 */ /* 0x000fea0003800000 */
.L_x_333:
        /* <DEDUP_REMOVED lines=9> */
.L_x_336:
[----:B------:R-:W-:Y:S05]  /*a980*/  BSYNC B0 ;  /* 0x0000000000007941 */ /* 0x000fea0003800000 */
.L_x_335:
        /* <DEDUP_REMOVED lines=9> */
.L_x_338:
[----:B------:R-:W-:Y:S05]  /*aa20*/  BSYNC B0 ;  /* 0x0000000000007941 */ /* 0x000fea0003800000 */
.L_x_337:
        /* <DEDUP_REMOVED lines=9> */
.L_x_340:
[----:B------:R-:W-:Y:S05]  /*aac0*/  BSYNC B0 ;  /* 0x0000000000007941 */ /* 0x000fea0003800000 */
.L_x_339:
        /* <DEDUP_REMOVED lines=9> */
.L_x_342:
[----:B------:R-:W-:Y:S05]  /*ab60*/  BSYNC B0 ;  /* 0x0000000000007941 */ /* 0x000fea0003800000 */
.L_x_341:
        /* <DEDUP_REMOVED lines=9> */
.L_x_344:
[----:B------:R-:W-:Y:S05]  /*ac00*/  BSYNC B0 ;  /* 0x0000000000007941 */ /* 0x000fea0003800000 */
.L_x_343:
        /* <DEDUP_REMOVED lines=9> */
.L_x_346:
[----:B------:R-:W-:Y:S05]  /*aca0*/  BSYNC B0 ;  /* 0x0000000000007941 */ /* 0x000fea0003800000 */
.L_x_345:
        /* <DEDUP_REMOVED lines=9> */
.L_x_348:
[----:B------:R-:W-:Y:S05]  /*ad40*/  BSYNC B0 ;  /* 0x0000000000007941 */ /* 0x000fea0003800000 */
.L_x_347:
        /* <DEDUP_REMOVED lines=9> */
.L_x_350:
[----:B------:R-:W-:Y:S05]  /*ade0*/  BSYNC B0 ;  /* 0x0000000000007941 */ /* 0x000fea0003800000 */
.L_x_349:
        /* <DEDUP_REMOVED lines=9> */
.L_x_352:
[----:B------:R-:W-:Y:S05]  /*ae80*/  BSYNC B0 ;  /* 0x0000000000007941 */ /* 0x000fea0003800000 */
.L_x_351:
        /* <DEDUP_REMOVED lines=9> */
.L_x_354:
[----:B------:R-:W-:Y:S05]  /*af20*/  BSYNC B0 ;  /* 0x0000000000007941 */ /* 0x000fea0003800000 */
.L_x_353:
        /* <DEDUP_REMOVED lines=9> */
.L_x_356:
[----:B------:R-:W-:Y:S05]  /*afc0*/  BSYNC B0 ;  /* 0x0000000000007941 */ /* 0x000fea0003800000 */
.L_x_355:
        /* <DEDUP_REMOVED lines=9> */
.L_x_358:
[----:B------:R-:W-:Y:S05]  /*b060*/  BSYNC B0 ;  /* 0x0000000000007941 */ /* 0x000fea0003800000 */
.L_x_357:
        /* <DEDUP_REMOVED lines=9> */
.L_x_360:
[----:B------:R-:W-:Y:S05]  /*b100*/  BSYNC B0 ;  /* 0x0000000000007941 */ /* 0x000fea0003800000 */
.L_x_359:
        /* <DEDUP_REMOVED lines=9> */
.L_x_362:
[----:B------:R-:W-:Y:S05]  /*b1a0*/  BSYNC B0 ;  /* 0x0000000000007941 */ /* 0x000fea0003800000 */
.L_x_361:
        /* <DEDUP_REMOVED lines=9> */
.L_x_364:
[----:B------:R-:W-:Y:S05]  /*b240*/  BSYNC B0 ;  /* 0x0000000000007941 */ /* 0x000fea0003800000 */
.L_x_363:
        /* <DEDUP_REMOVED lines=9> */
.L_x_366:
[----:B------:R-:W-:Y:S05]  /*b2e0*/  BSYNC B0 ;  /* 0x0000000000007941 */ /* 0x000fea0003800000 */
.L_x_365:
        /* <DEDUP_REMOVED lines=9> */
.L_x_368:
[----:B------:R-:W-:Y:S05]  /*b380*/  BSYNC B0 ;  /* 0x0000000000007941 */ /* 0x000fea0003800000 */
.L_x_367:
        /* <DEDUP_REMOVED lines=9> */
.L_x_370:
[----:B------:R-:W-:Y:S05]  /*b420*/  BSYNC B0 ;  /* 0x0000000000007941 */ /* 0x000fea0003800000 */
.L_x_369:
        /* <DEDUP_REMOVED lines=9> */
.L_x_372:
[----:B------:R-:W-:Y:S05]  /*b4c0*/  BSYNC B0 ;  /* 0x0000000000007941 */ /* 0x000fea0003800000 */
.L_x_371:
        /* <DEDUP_REMOVED lines=9> */
.L_x_374:
[----:B------:R-:W-:Y:S05]  /*b560*/  BSYNC B0 ;  /* 0x0000000000007941 */ /* 0x000fea0003800000 */
.L_x_373:
        /* <DEDUP_REMOVED lines=9> */
.L_x_376:
[----:B------:R-:W-:Y:S05]  /*b600*/  BSYNC B0 ;  /* 0x0000000000007941 */ /* 0x000fea0003800000 */
.L_x_375:
        /* <DEDUP_REMOVED lines=9> */
.L_x_378:
[----:B------:R-:W-:Y:S05]  /*b6a0*/  BSYNC B0 ;  /* 0x0000000000007941 */ /* 0x000fea0003800000 */
.L_x_377:
        /* <DEDUP_REMOVED lines=9> */
.L_x_380:
[----:B------:R-:W-:Y:S05]  /*b740*/  BSYNC B0 ;  /* 0x0000000000007941 */ /* 0x000fea0003800000 */
.L_x_379:
        /* <DEDUP_REMOVED lines=9> */
.L_x_382:
[----:B------:R-:W-:Y:S05]  /*b7e0*/  BSYNC B0 ;  /* 0x0000000000007941 */ /* 0x000fea0003800000 */
.L_x_381:
        /* <DEDUP_REMOVED lines=9> */
.L_x_384:
[----:B------:R-:W-:Y:S05]  /*b880*/  BSYNC B0 ;  /* 0x0000000000007941 */ /* 0x000fea0003800000 */
.L_x_383:
        /* <DEDUP_REMOVED lines=9> */
.L_x_386:
[----:B------:R-:W-:Y:S05]  /*b920*/  BSYNC B0 ;  /* 0x0000000000007941 */ /* 0x000fea0003800000 */
.L_x_385:
        /* <DEDUP_REMOVED lines=9> */
.L_x_388:
[----:B------:R-:W-:Y:S05]  /*b9c0*/  BSYNC B0 ;  /* 0x0000000000007941 */ /* 0x000fea0003800000 */
.L_x_387:
        /* <DEDUP_REMOVED lines=9> */
.L_x_390:
[----:B------:R-:W-:Y:S05]  /*ba60*/  BSYNC B0 ;  /* 0x0000000000007941 */ /* 0x000fea0003800000 */
.L_x_389:
        /* <DEDUP_REMOVED lines=9> */
.L_x_392:
[----:B------:R-:W-:Y:S05]  /*bb00*/  BSYNC B0 ;  /* 0x0000000000007941 */ /* 0x000fea0003800000 */
.L_x_391:
        /* <DEDUP_REMOVED lines=9> */
.L_x_394:
[----:B------:R-:W-:Y:S05]  /*bba0*/  BSYNC B0 ;  /* 0x0000000000007941 */ /* 0x000fea0003800000 */
.L_x_393:
        /* <DEDUP_REMOVED lines=9> */
.L_x_396:
[----:B------:R-:W-:Y:S05]  /*bc40*/  BSYNC B0 ;  /* 0x0000000000007941 */ /* 0x000fea0003800000 */
.L_x_395:
[----:B0----5:R-:W-:Y:S01]  /*bc50*/  IMAD.U32 R4, R15, 0x10000, RZ ;  /* 0x000100000f047824 */ /* 0x021fe200078e00ff */
[----:B------:R-:W-:Y:S01]  /*bc60*/  ISETP.GT.AND P1, PT, R0, 0x79, P1 ;  /* 0x000000790000780c */ /* 0x000fe20000f24270 */
[----:B------:R-:W-:Y:S01]  /*bc70*/  BSSY B0, `(.L_x_397) ;  /* 0x000000b000007945 */ /* 0x000fe20003800000 */
[----:B------:R-:W-:Y:S01]  /*bc80*/  IADD3 R8, P0, R12, 0xc0, RZ ;  /* 0x000000c00c087810 */ /* 0x000fe20007f1e0ff */
[----:B------:R-:W-:Y:S01]  /*bc90*/  FMUL R5, R4, UR16 ;  /* 0x0000001004057c20 */ /* 0x000fe20008400000 */
[----:B------:R-:W-:-:S03]  /*bca0*/  @P2 MOV R4, R18 ;  /* 0x0000001200042202 */ /* 0x000fc60000000f00 */
[----:B------:R-:W-:-:S05]  /*bcb0*/  FFMA R5, R150, UR13, R5 ;  /* 0x0000000d96057c23 */ /* 0x000fca0008000005 */
[----:B------:R-:W-:-:S04]  /*bcc0*/  F2FP.BF16.F32.PACK_AB R5, RZ, R5 ;  /* 0x00000005ff05723e */ /* 0x000fc800000010ff */
[----:B------:R-:W-:Y:S01]  /*bcd0*/  PRMT R9, R5, 0x7610, R9 ;  /* 0x0000761005097816 */ /* 0x000fe20000000009 */
[----:B------:R-:W-:-:S05]  /*bce0*/  @P2 IMAD.MOV.U32 R5, RZ, RZ, R19 ;  /* 0x000000ffff052224 */ /* 0x000fca00078e0013 */
[----:B------:R0:W-:Y:S01]  /*bcf0*/  @P2 STG.E.U16 desc[UR14][R4.64+0xf0], R9 ;  /* 0x0000f00904002986 */ /* 0x0001e2000c10150e */
[----:B------:R-:W-:Y:S05]  /*bd00*/  @!P1 BRA `(.L_x_398) ;  /* 0x0000000000049947 */ /* 0x000fea0003800000 */
[----:B------:R4:W5:Y:S02]  /*bd10*/  LDG.E.LTC128B.U16 R15, desc[UR14][R6.64+0xf2] ;  /* 0x0000f20e060f7981 */ /* 0x000964000c1e1520 */
.L_x_398:
[----:B------:R-:W-:Y:S05]  /*bd20*/  BSYNC B0 ;  /* 0x0000000000007941 */ /* 0x000fea0003800000 */
.L_x_397:
[----:B0----5:R-:W-:Y:S02]  /*bd30*/  IMAD.U32 R4, R15, 0x10000, RZ ;  /* 0x000100000f047824 */ /* 0x021fe400078e00ff */
[----:B------:R-:W-:Y:S01]  /*bd40*/  IMAD.X R12, RZ, RZ, R13, P0 ;  /* 0x000000ffff0c7224 */ /* 0x000fe200000e060d */
[----:B------:R-:W-:Y:S01]  /*bd50*/  ISETP.GT.AND P0, PT, R14, 0xc0, PT ;  /* 0x000000c00e00780c */ /* 0x000fe20003f04270 */
[----:B------:R-:W-:Y:S01]  /*bd60*/  FMUL R4, R4, UR16 ;  /* 0x0000001004047c20 */ /* 0x000fe20008400000 */
[----:B-1234-:R-:W-:Y:S02]  /*bd70*/  IMAD.WIDE.U32 R6, R8, UR20, R10 ;  /* 0x0000001408067c25 */ /* 0x01efe4000f8e000a */
[----:B------:R-:W-:Y:S02]  /*bd80*/  ISETP.GT.AND P2, PT, R0, RZ, P0 ;  /* 0x000000ff0000720c */ /* 0x000fe40000744270 */
[----:B------:R-:W-:Y:S01]  /*bd90*/  FFMA R4, R151, UR13, R4 ;  /* 0x0000000d97047c23 */ /* 0x000fe20008000004 */
[----:B------:R-:W-:-:S04]  /*bda0*/  IMAD R5, R12, UR20, RZ ;  /* 0x000000140c057c24 */ /* 0x000fc8000f8e02ff */
[----:B------:R-:W-:Y:S01]  /*bdb0*/  IMAD R13, R8, UR21, R5 ;  /* 0x00000015080d7c24 */ /* 0x000fe2000f8e0205 */
[----:B------:R-:W-:Y:S02]  /*bdc0*/  F2FP.BF16.F32.PACK_AB R9, RZ, R4 ;  /* 0x00000004ff09723e */ /* 0x000fe400000010ff */
[C---:B------:R-:W-:Y:S01]  /*bdd0*/  LEA R4, P3, R6.reuse, UR22, 0x1 ;  /* 0x0000001606047c11 */ /* 0x040fe2000f8608ff */
[----:B------:R-:W-:Y:S02]  /*bde0*/  IMAD.IADD R5, R7, 0x1, R13 ;  /* 0x0000000107057824 */ /* 0x000fe400078e020d */
[----:B------:R0:W-:Y:S03]  /*bdf0*/  @P1 STG.E.U16 desc[UR14][R18.64+0xf2], R9 ;  /* 0x0000f20912001986 */ /* 0x0001e6000c10150e */
[----:B------:R-:W-:-:S05]  /*be00*/  LEA.HI.X R5, R6, UR23, R5, 0x1, P3 ;  /* 0x0000001706057c11 */ /* 0x000fca00098f0c05 */
[----:B------:R-:W2:Y:S01]  /*be10*/  @P2 LDG.E.LTC128B.U16 R15, desc[UR14][R4.64] ;  /* 0x0000000e040f2981 */ /* 0x000ea2000c1e1520 */
[----:B------:R-:W-:Y:S01]  /*be20*/  UIMAD UR4, UR19, 0x180, URZ ;  /* 0x00000180130478a4 */ /* 0x000fe2000f8e023f */
[----:B------:R-:W-:Y:S01]  /*be30*/  ISETP.GT.AND P3, PT, R0, 0x1, P0 ;  /* 0x000000010000780c */ /* 0x000fe20000764270 */
[----:B------:R-:W-:Y:S01]  /*be40*/  BSSY B0, `(.L_x_399) ;  /* 0x000000d000007945 */ /* 0x000fe20003800000 */
[----:B0-----:R-:W-:-:S04]  /*be50*/  IMAD.U32 R9, RZ, RZ, UR18 ;  /* 0x00000012ff097e24 */ /* 0x001fc8000f8e00ff */
[----:B------:R-:W-:-:S04]  /*be60*/  IMAD.WIDE.U32 R2, R9, 0x180, R2 ;  /* 0x0000018009027825 */ /* 0x000fc800078e0002 */
[----:B--2---:R-:W-:-:S04]  /*be70*/  IMAD.U32 R6, R15, 0x10000, RZ ;  /* 0x000100000f067824 */ /* 0x004fc800078e00ff */
[----:B------:R-:W-:-:S04]  /*be80*/  FMUL R7, R6, UR16 ;  /* 0x0000001006077c20 */ /* 0x000fc80008400000 */
[----:B------:R-:W-:-:S05]  /*be90*/  FFMA R7, R24, UR13, R7 ;  /* 0x0000000d18077c23 */ /* 0x000fca0008000007 */
[----:B------:R-:W-:Y:S01]  /*bea0*/  F2FP.BF16.F32.PACK_AB R6, RZ, R7 ;  /* 0x00000007ff06723e */ /* 0x000fe200000010ff */
[----:B------:R-:W-:-:S03]  /*beb0*/  VIADD R7, R3, UR4 ;  /* 0x0000000403077c36 */ /* 0x000fc60008000000 */
[----:B------:R-:W-:Y:S01]  /*bec0*/  PRMT R9, R6, 0x7610, R9 ;  /* 0x0000761006097816 */ /* 0x000fe20000000009 */
[----:B------:R-:W-:-:S05]  /*bed0*/  @P2 IMAD.MOV.U32 R6, RZ, RZ, R2 ;  /* 0x000000ffff062224 */ /* 0x000fca00078e0002 */
[----:B------:R0:W-:Y:S01]  /*bee0*/  @P2 STG.E.U16 desc[UR14][R6.64], R9 ;  /* 0x0000000906002986 */ /* 0x0001e2000c10150e */
[----:B------:R-:W-:Y:S05]  /*bef0*/  @!P3 BRA `(.L_x_400) ;  /* 0x000000000004b947 */ /* 0x000fea0003800000 */
[----:B------:R1:W5:Y:S02]  /*bf00*/  LDG.E.LTC128B.U16 R15, desc[UR14][R4.64+0x2] ;  /* 0x0000020e040f7981 */ /* 0x000364000c1e1520 */
.L_x_400:
[----:B------:R-:W-:Y:S05]  /*bf10*/  BSYNC B0 ;  /* 0x0000000000007941 */ /* 0x000fea0003800000 */
.L_x_399:
[----:B0-----:R-:W-:Y:S01]  /*bf20*/  IMAD.WIDE.U32 R8, R8, R17, UR10 ;  /* 0x0000000a08087e25 */ /* 0x001fe2000f8e0011 */
[----:B------:R-:W-:Y:S01]  /*bf30*/  ISETP.GT.AND P1, PT, R14, 0xc8, PT ;  /* 0x000000c80e00780c */ /* 0x000fe20003f24270 */
[----:B------:R-:W-:Y:S02]  /*bf40*/  BSSY B0, `(.L_x_401) ;  /* 0x000000f000007945 */ /* 0x000fe40003800000 */
[----:B-----5:R-:W-:Y:S01]  /*bf50*/  IMAD.U32 R12, R15, 0x10000, RZ ;  /* 0x000100000f0c7824 */ /* 0x020fe200078e00ff */
[----:B------:R-:W-:Y:S02]  /*bf60*/  IADD3 R10, P2, R10, R8, RZ ;  /* 0x000000080a0a7210 */ /* 0x000fe40007f5e0ff */
[----:B------:R-:W-:Y:S01]  /*bf70*/  ISETP.GT.AND P4, PT, R0, RZ, P1 ;  /* 0x000000ff0000720c */ /* 0x000fe20000f84270 */
[----:B------:R-:W-:Y:S01]  /*bf80*/  FMUL R12, R12, UR16 ;  /* 0x000000100c0c7c20 */ /* 0x000fe20008400000 */
[----:B------:R-:W-:Y:S01]  /*bf90*/  IADD3.X R9, R11, R13, R9, P2, !PT ;  /* 0x0000000d0b097210 */ /* 0x000fe200017fe409 */
[----:B------:R-:W-:Y:S01]  /*bfa0*/  @P3 IMAD.MOV.U32 R11, RZ, RZ, R7 ;  /* 0x000000ffff0b3224 */ /* 0x000fe200078e0007 */
[----:B------:R-:W-:Y:S01]  /*bfb0*/  LEA R8, P2, R10, UR22, 0x1 ;  /* 0x000000160a087c11 */ /* 0x000fe2000f8408ff */
[----:B------:R-:W-:-:S03]  /*bfc0*/  FFMA R12, R25, UR13, R12 ;  /* 0x0000000d190c7c23 */ /* 0x000fc6000800000c */
[----:B------:R-:W-:Y:S01]  /*bfd0*/  LEA.HI.X R9, R10, UR23, R9, 0x1, P2 ;  /* 0x000000170a097c11 */ /* 0x000fe200090f0c09 */
[----:B------:R-:W-:Y:S01]  /*bfe0*/  @P3 IMAD.MOV.U32 R10, RZ, RZ, R2 ;  /* 0x000000ffff0a3224 */ /* 0x000fe200078e0002 */
[----:B------:R-:W-:-:S05]  /*bff0*/  F2FP.BF16.F32.PACK_AB R12, RZ, R12 ;  /* 0x0000000cff0c723e */ /* 0x000fca00000010ff */
[----:B------:R0:W-:Y:S01]  /*c000*/  @P3 STG.E.U16 desc[UR14][R10.64+0x2], R12 ;  /* 0x0000020c0a003986 */ /* 0x0001e2000c10150e */
[----:B------:R-:W-:Y:S05]  /*c010*/  @!P4 BRA `(.L_x_402) ;  /* 0x000000000004c947 */ /* 0x000fea0003800000 */
[----:B------:R2:W5:Y:S02]  /*c020*/  LDG.E.LTC128B.U16 R15, desc[UR14][R8.64] ;  /* 0x0000000e080f7981 */ /* 0x000564000c1e1520 */
.L_x_402:
[----:B------:R-:W-:Y:S05]  /*c030*/  BSYNC B0 ;  /* 0x0000000000007941 */ /* 0x000fea0003800000 */
.L_x_401:
[----:B0----5:R-:W-:Y:S01]  /*c040*/  IMAD.U32 R10, R15, 0x10000, RZ ;  /* 0x000100000f0a7824 */ /* 0x021fe200078e00ff */
[----:B------:R-:W-:Y:S01]  /*c050*/  ISETP.GT.AND P3, PT, R0, 0x1, P1 ;  /* 0x000000010000780c */ /* 0x000fe20000f64270 */
[----:B------:R-:W-:Y:S02]  /*c060*/  BSSY B0, `(.L_x_403) ;  /* 0x0000009000007945 */ /* 0x000fe40003800000 */
[----:B------:R-:W-:Y:S01]  /*c070*/  FMUL R11, R10, UR16 ;  /* 0x000000100a0b7c20 */ /* 0x000fe20008400000 */
[----:B------:R-:W-:-:S03]  /*c080*/  IADD3 R10, P2, R2, UR8, RZ ;  /* 0x00000008020a7c10 */ /* 0x000fc6000ff5e0ff */
[----:B------:R-:W-:-:S05]  /*c090*/  FFMA R11, R26, UR13, R11 ;  /* 0x0000000d1a0b7c23 */ /* 0x000fca000800000b */
[----:B------:R-:W-:Y:S02]  /*c0a0*/  F2FP.BF16.F32.PACK_AB R12, RZ, R11 ;  /* 0x0000000bff0c723e */ /* 0x000fe400000010ff */
[----:B------:R-:W-:-:S05]  /*c0b0*/  IADD3.X R11, R7, UR5, RZ, P2, !PT ;  /* 0x00000005070b7c10 */ /* 0x000fca00097fe4ff */
[----:B------:R0:W-:Y:S01]  /*c0c0*/  @P4 STG.E.U16 desc[UR14][R10.64], R12 ;  /* 0x0000000c0a004986 */ /* 0x0001e2000c10150e */
[----:B------:R-:W-:Y:S05]  /*c0d0*/  @!P3 BRA `(.L_x_404) ;  /* 0x000000000004b947 */ /* 0x000fea0003800000 */
[----:B------:R3:W5:Y:S02]  /*c0e0*/  LDG.E.LTC128B.U16 R15, desc[UR14][R8.64+0x2] ;  /* 0x0000020e080f7981 */ /* 0x000764000c1e1520 */
.L_x_404:
[----:B------:R-:W-:Y:S05]  /*c0f0*/  BSYNC B0 ;  /* 0x0000000000007941 */ /* 0x000fea0003800000 */
.L_x_403:
        /* <DEDUP_REMOVED lines=9> */
.L_x_406:
[----:B------:R-:W-:Y:S05]  /*c190*/  BSYNC B0 ;  /* 0x0000000000007941 */ /* 0x000fea0003800000 */
.L_x_405:
[----:B0----5:R-:W-:Y:S01]  /*c1a0*/  IMAD.U32 R12, R15, 0x10000, RZ ;  /* 0x000100000f0c7824 */ /* 0x021fe200078e00ff */
[----:B------:R-:W-:Y:S01]  /*c1b0*/  ISETP.GT.AND P3, PT, R0, 0x9, P0 ;  /* 0x000000090000780c */ /* 0x000fe20000764270 */
[----:B------:R-:W-:Y:S02]  /*c1c0*/  BSSY B0, `(.L_x_407) ;  /* 0x000000a000007945 */ /* 0x000fe40003800000 */
        /* <DEDUP_REMOVED lines=9> */
.L_x_408:
[----:B------:R-:W-:Y:S05]  /*c260*/  BSYNC B0 ;  /* 0x0000000000007941 */ /* 0x000fea0003800000 */
.L_x_407:
[----:B0----5:R-:W-:Y:S01]  /*c270*/  IMAD.U32 R12, R15, 0x10000, RZ ;  /* 0x000100000f0c7824 */ /* 0x021fe200078e00ff */
[----:B------:R-:W-:Y:S01]  /*c280*/  ISETP.GT.AND P4, PT, R0, 0x8, P1 ;  /* 0x000000080000780c */ /* 0x000fe20000f84270 */
[----:B------:R-:W-:Y:S01]  /*c290*/  @P3 IMAD.MOV.U32 R13, RZ, RZ, R7 ;  /* 0x000000ffff0d3224 */ /* 0x000fe200078e0007 */
[----:B------:R-:W-:Y:S01]  /*c2a0*/  BSSY B0, `(.L_x_409) ;  /* 0x0000009000007945 */ /* 0x000fe20003800000 */
[----:B------:R-:W-:-:S04]  /*c2b0*/  FMUL R12, R12, UR16 ;  /* 0x000000100c0c7c20 */ /* 0x000fc80008400000 */
[----:B------:R-:W-:-:S05]  /*c2c0*/  FFMA R12, R29, UR13, R12 ;  /* 0x0000000d1d0c7c23 */ /* 0x000fca000800000c */
[----:B------:R-:W-:-:S04]  /*c2d0*/  F2FP.BF16.F32.PACK_AB R12, RZ, R12 ;  /* 0x0000000cff0c723e */ /* 0x000fc800000010ff */
[----:B------:R-:W-:Y:S01]  /*c2e0*/  PRMT R14, R12, 0x7610, R14 ;  /* 0x000076100c0e7816 */ /* 0x000fe2000000000e */
[----:B------:R-:W-:-:S05]  /*c2f0*/  @P3 IMAD.MOV.U32 R12, RZ, RZ, R2 ;  /* 0x000000ffff0c3224 */ /* 0x000fca00078e0002 */
[----:B------:R0:W-:Y:S01]  /*c300*/  @P3 STG.E.U16 desc[UR14][R12.64+0x12], R14 ;  /* 0x0000120e0c003986 */ /* 0x0001e2000c10150e */
[----:B------:R-:W-:Y:S05]  /*c310*/  @!P4 BRA `(.L_x_410) ;  /* 0x000000000004c947 */ /* 0x000fea0003800000 */
[----:B------:R0:W5:Y:S02]  /*c320*/  LDG.E.LTC128B.U16 R15, desc[UR14][R8.64+0x10] ;  /* 0x0000100e080f7981 */ /* 0x000164000c1e1520 */
.L_x_410:
[----:B------:R-:W-:Y:S05]  /*c330*/  BSYNC B0 ;  /* 0x0000000000007941 */ /* 0x000fea0003800000 */
.L_x_409:
        /* <DEDUP_REMOVED lines=9> */
.L_x_412:
[----:B------:R-:W-:Y:S05]  /*c3d0*/  BSYNC B0 ;  /* 0x0000000000007941 */ /* 0x000fea0003800000 */
.L_x_411:
        /* <DEDUP_REMOVED lines=9> */
.L_x_414:
[----:B------:R-:W-:Y:S05]  /*c470*/  BSYNC B0 ;  /* 0x0000000000007941 */ /* 0x000fea0003800000 */
.L_x_413:
        /* <DEDUP_REMOVED lines=12> */
.L_x_416:
[----:B------:R-:W-:Y:S05]  /*c540*/  BSYNC B0 ;  /* 0x0000000000007941 */ /* 0x000fea0003800000 */
.L_x_415:
[----:B0----5:R-:W-:Y:S01]  /*c550*/  IMAD.U32 R12, R15, 0x10000, RZ ;  /* 0x000100000f0c7824 */ /* 0x021fe200078e00ff */
[----:B------:R-:W-:Y:S01]  /*c560*/  ISETP.GT.AND P4, PT, R0, 0x10, P1 ;  /* 0x000000100000780c */ /* 0x000fe20000f84270 */
[----:B------:R-:W-:Y:S01]  /*c570*/  @P3 IMAD.MOV.U32 R13, RZ, RZ, R7 ;  /* 0x000000ffff0d3224 */ /* 0x000fe200078e0007 */
[----:B------:R-:W-:Y:S01]  /*c580*/  BSSY B0, `(.L_x_417) ;  /* 0x0000009000007945 */ /* 0x000fe20003800000 */
[----:B------:R-:W-:-:S04]  /*c590*/  FMUL R12, R12, UR16 ;  /* 0x000000100c0c7c20 */ /* 0x000fc80008400000 */
[----:B------:R-:W-:-:S05]  /*c5a0*/  FFMA R12, R33, UR13, R12 ;  /* 0x0000000d210c7c23 */ /* 0x000fca000800000c */
[----:B------:R-:W-:-:S04]  /*c5b0*/  F2FP.BF16.F32.PACK_AB R12, RZ, R12 ;  /* 0x0000000cff0c723e */ /* 0x000fc800000010ff */
[----:B------:R-:W-:Y:S02]  /*c5c0*/  PRMT R14, R12, 0x7610, R14 ;  /* 0x000076100c0e7816 */ /* 0x000fe4000000000e */
[----:B------:R-:W-:-:S05]  /*c5d0*/  @P3 MOV R12, R2 ;  /* 0x00000002000c3202 */ /* 0x000fca0000000f00 */
[----:B------:R0:W-:Y:S01]  /*c5e0*/  @P3 STG.E.U16 desc[UR14][R12.64+0x22], R14 ;  /* 0x0000220e0c003986 */ /* 0x0001e2000c10150e */
[----:B------:R-:W-:Y:S05]  /*c5f0*/  @!P4 BRA `(.L_x_418) ;  /* 0x000000000004c947 */ /* 0x000fea0003800000 */
[----:B------:R0:W5:Y:S02]  /*c600*/  LDG.E.LTC128B.U16 R15, desc[UR14][R8.64+0x20] ;  /* 0x0000200e080f7981 */ /* 0x000164000c1e1520 */
.L_x_418:
[----:B------:R-:W-:Y:S05]  /*c610*/  BSYNC B0 ;  /* 0x0000000000007941 */ /* 0x000fea0003800000 */
.L_x_417:
        /* <DEDUP_REMOVED lines=9> */
.L_x_420:
[----:B------:R-:W-:Y:S05]  /*c6b0*/  BSYNC B0 ;  /* 0x0000000000007941 */ /* 0x000fea0003800000 */
.L_x_419:
        /* <DEDUP_REMOVED lines=9> */
.L_x_422:
[----:B------:R-:W-:Y:S05]  /*c750*/  BSYNC B0 ;  /* 0x0000000000007941 */ /* 0x000fea0003800000 */
.L_x_421:
        /* <DEDUP_REMOVED lines=12> */
.L_x_424:
[----:B------:R-:W-:Y:S05]  /*c820*/  BSYNC B0 ;  /* 0x0000000000007941 */ /* 0x000fea0003800000 */
.L_x_423:
        /* <DEDUP_REMOVED lines=12> */
.L_x_426:
[----:B------:R-:W-:Y:S05]  /*c8f0*/  BSYNC B0 ;  /* 0x0000000000007941 */ /* 0x000fea0003800000 */
.L_x_425:
        /* <DEDUP_REMOVED lines=9> */
.L_x_428:
[----:B------:R-:W-:Y:S05]  /*c990*/  BSYNC B0 ;  /* 0x0000000000007941 */ /* 0x000fea0003800000 */
.L_x_427:
        /* <DEDUP_REMOVED lines=9> */
.L_x_430:
[----:B------:R-:W-:Y:S05]  /*ca30*/  BSYNC B0 ;  /* 0x0000000000007941 */ /* 0x000fea0003800000 */
.L_x_429:
[----:B0----5:R-:W-:Y:S01]  /*ca40*/  IMAD.U32 R12, R15, 0x10000, RZ ;  /* 0x000100000f0c7824 */ /* 0x021fe200078e00ff */
[----:B------:R-:W-:Y:S01]  /*ca50*/  ISETP.GT.AND P3, PT, R0, 0x21, P0 ;  /* 0x000000210000780c */ /* 0x000fe20000764270 */
[----:B------:R-:W-:Y:S02]  /*ca60*/  BSSY B0, `(.L_x_431) ;  /* 0x000000a000007945 */ /* 0x000fe40003800000 */
        /* <DEDUP_REMOVED lines=9> */
.L_x_432:
[----:B------:R-:W-:Y:S05]  /*cb00*/  BSYNC B0 ;  /* 0x0000000000007941 */ /* 0x000fea0003800000 */
.L_x_431:
        /* <DEDUP_REMOVED lines=12> */
.L_x_434:
[----:B------:R-:W-:Y:S05]  /*cbd0*/  BSYNC B0 ;  /* 0x0000000000007941 */ /* 0x000fea0003800000 */
.L_x_433:
        /* <DEDUP_REMOVED lines=9> */
.L_x_436:
[----:B------:R-:W-:Y:S05]  /*cc70*/  BSYNC B0 ;  /* 0x0000000000007941 */ /* 0x000fea0003800000 */
.L_x_435:
        /* <DEDUP_REMOVED lines=9> */
.L_x_438:
[----:B------:R-:W-:Y:S05]  /*cd10*/  BSYNC B0 ;  /* 0x0000000000007941 */ /* 0x000fea0003800000 */
.L_x_437:
        /* <DEDUP_REMOVED lines=12> */
.L_x_440:
[----:B------:R-:W-:Y:S05]  /*cde0*/  BSYNC B0 ;  /* 0x0000000000007941 */ /* 0x000fea0003800000 */
.L_x_439:
        /* <DEDUP_REMOVED lines=12> */
.L_x_442:
[----:B------:R-:W-:Y:S05]  /*ceb0*/  BSYNC B0 ;  /* 0x0000000000007941 */ /* 0x000fea0003800000 */
.L_x_441:
        /* <DEDUP_REMOVED lines=9> */
.L_x_444:
[----:B------:R-:W-:Y:S05]  /*cf50*/  BSYNC B0 ;  /* 0x0000000000007941 */ /* 0x000fea0003800000 */
.L_x_443:
        /* <DEDUP_REMOVED lines=9> */
.L_x_446:
[----:B------:R-:W-:Y:S05]  /*cff0*/  BSYNC B0 ;  /* 0x0000000000007941 */ /* 0x000fea0003800000 */
.L_x_445:
        /* <DEDUP_REMOVED lines=12> */
.L_x_448:
[----:B------:R-:W-:Y:S05]  /*d0c0*/  BSYNC B0 ;  /* 0x0000000000007941 */ /* 0x000fea0003800000 */
.L_x_447:
        /* <DEDUP_REMOVED lines=12> */
.L_x_450:
[----:B------:R-:W-:Y:S05]  /*d190*/  BSYNC B0 ;  /* 0x0000000000007941 */ /* 0x000fea0003800000 */
.L_x_449:
[----:B-----5:R-:W-:Y:S01]  /*d1a0*/  IMAD.U32 R11, R15, 0x10000, RZ ;  /* 0x000100000f0b7824 */ /* 0x020fe200078e00ff */
[----:B------:R-:W-:Y:S01]  /*d1b0*/  ISETP.GT.AND P3, PT, R0, 0x31, P1 ;  /* 0x000000310000780c */ /* 0x000fe20000f64270 */
[----:B------:R-:W-:Y:S02]  /*d1c0*/  BSSY B0, `(.L_x_451) ;  /* 0x0000008000007945 */ /* 0x000fe40003800000 */
[----:B------:R-:W-:-:S04]  /*d1d0*/  FMUL R11, R11, UR16 ;  /* 0x000000100b0b7c20 */ /* 0x000fc80008400000 */
[----:B------:R-:W-:-:S05]  /*d1e0*/  FFMA R11, R50, UR13, R11 ;  /* 0x0000000d320b7c23 */ /* 0x000fca000800000b */
[----:B0-----:R-:W-:Y:S02]  /*d1f0*/  F2FP.BF16.F32.PACK_AB R12, RZ, R11 ;  /* 0x0000000bff0c723e */ /* 0x001fe400000010ff */
[----:B------:R-:W-:-:S05]  /*d200*/  IADD3.X R11, R7, UR5, RZ, P2, !PT ;  /* 0x00000005070b7c10 */ /* 0x000fca00097fe4ff */
[----:B------:R0:W-:Y:S01]  /*d210*/  @P4 STG.E.U16 desc[UR14][R10.64+0x60], R12 ;  /* 0x0000600c0a004986 */ /* 0x0001e2000c10150e */
[----:B------:R-:W-:Y:S05]  /*d220*/  @!P3 BRA `(.L_x_452) ;  /* 0x000000000004b947 */ /* 0x000fea0003800000 */
[----:B------:R0:W5:Y:S02]  /*d230*/  LDG.E.LTC128B.U16 R15, desc[UR14][R8.64+0x62] ;  /* 0x0000620e080f7981 */ /* 0x000164000c1e1520 */
.L_x_452:
[----:B------:R-:W-:Y:S05]  /*d240*/  BSYNC B0 ;  /* 0x0000000000007941 */ /* 0x000fea0003800000 */
.L_x_451:
[----:B0----5:R-:W-:Y:S01]  /*d250*/  IMAD.U32 R12, R15, 0x10000, RZ ;  /* 0x000100000f0c7824 */ /* 0x021fe200078e00ff */
[----:B------:R-:W-:Y:S01]  /*d260*/  ISETP.GT.AND P2, PT, R0, 0x38, P0 ;  /* 0x000000380000780c */ /* 0x000fe20000744270 */
[----:B------:R-:W-:Y:S02]  /*d270*/  BSSY B0, `(.L_x_453) ;  /* 0x000000a000007945 */ /* 0x000fe40003800000 */
        /* <DEDUP_REMOVED lines=9> */
.L_x_454:
[----:B------:R-:W-:Y:S05]  /*d310*/  BSYNC B0 ;  /* 0x0000000000007941 */ /* 0x000fea0003800000 */
.L_x_453:
        /* <DEDUP_REMOVED lines=12> */
.L_x_456:
[----:B------:R-:W-:Y:S05]  /*d3e0*/  BSYNC B0 ;  /* 0x0000000000007941 */ /* 0x000fea0003800000 */
.L_x_455:
        /* <DEDUP_REMOVED lines=12> */
.L_x_458:
[----:B------:R-:W-:Y:S05]  /*d4b0*/  BSYNC B0 ;  /* 0x0000000000007941 */ /* 0x000fea0003800000 */
.L_x_457:
[----:B0----5:R-:W-:Y:S01]  /*d4c0*/  IMAD.U32 R12, R15, 0x10000, RZ ;  /* 0x000100000f0c7824 */ /* 0x021fe200078e00ff */
[----:B------:R-:W-:Y:S01]  /*d4d0*/  ISETP.GT.AND P3, PT, R0, 0x39, P1 ;  /* 0x000000390000780c */ /* 0x000fe20000f64270 */
[----:B------:R-:W-:Y:S02]  /*d4e0*/  BSSY B0, `(.L_x_459) ;  /* 0x000000a000007945 */ /* 0x000fe40003800000 */
[----:B------:R-:W-:Y:S01]  /*d4f0*/  FMUL R13, R12, UR16 ;  /* 0x000000100c0d7c20 */ /* 0x000fe20008400000 */
[----:B------:R-:W-:-:S03]  /*d500*/  VIADD R12, R2, UR8 ;  /* 0x00000008020c7c36 */ /* 0x000fc60008000000 */
[----:B------:R-:W-:-:S05]  /*d510*/  FFMA R13, R54, UR13, R13 ;  /* 0x0000000d360d7c23 */ /* 0x000fca000800000d */
[----:B------:R-:W-:-:S04]  /*d520*/  F2FP.BF16.F32.PACK_AB R13, RZ, R13 ;  /* 0x0000000dff0d723e */ /* 0x000fc800000010ff */
[----:B------:R-:W-:Y:S01]  /*d530*/  PRMT R14, R13, 0x7610, R14 ;  /* 0x000076100d0e7816 */ /* 0x000fe2000000000e */
[----:B------:R-:W-:-:S05]  /*d540*/  @P2 IMAD.MOV.U32 R13, RZ, RZ, R11 ;  /* 0x000000ffff0d2224 */ /* 0x000fca00078e000b */
[----:B------:R0:W-:Y:S01]  /*d550*/  @P2 STG.E.U16 desc[UR14][R12.64+0x70], R14 ;  /* 0x0000700e0c002986 */ /* 0x0001e2000c10150e */
[----:B------:R-:W-:Y:S05]  /*d560*/  @!P3 BRA `(.L_x_460) ;  /* 0x000000000004b947 */ /* 0x000fea0003800000 */
[----:B------:R0:W5:Y:S02]  /*d570*/  LDG.E.LTC128B.U16 R15, desc[UR14][R8.64+0x72] ;  /* 0x0000720e080f7981 */ /* 0x000164000c1e1520 */
.L_x_460:
[----:B------:R-:W-:Y:S05]  /*d580*/  BSYNC B0 ;  /* 0x0000000000007941 */ /* 0x000fea0003800000 */
.L_x_459:
        /* <DEDUP_REMOVED lines=12> */
.L_x_462:
[----:B------:R-:W-:Y:S05]  /*d650*/  BSYNC B0 ;  /* 0x0000000000007941 */ /* 0x000fea0003800000 */
.L_x_461:
[----:B0----5:R-:W-:Y:S01]  /*d660*/  IMAD.U32 R12, R15, 0x10000, RZ ;  /* 0x000100000f0c7824 */ /* 0x021fe200078e00ff */
[----:B------:R-:W-:Y:S01]  /*d670*/  ISETP.GT.AND P3, PT, R0, 0x41, P0 ;  /* 0x000000410000780c */ /* 0x000fe20000764270 */
[----:B------:R-:W-:Y:S02]  /*d680*/  BSSY B0, `(.L_x_463) ;  /* 0x000000a000007945 */ /* 0x000fe40003800000 */
[----:B------:R-:W-:Y:S01]  /*d690*/  FMUL R13, R12, UR16 ;  /* 0x000000100c0d7c20 */ /* 0x000fe20008400000 */
[----:B------:R-:W-:-:S03]  /*d6a0*/  @P2 IMAD.MOV.U32 R12, RZ, RZ, R2 ;  /* 0x000000ffff0c2224 */ /* 0x000fc600078e0002 */
[----:B------:R-:W-:-:S05]  /*d6b0*/  FFMA R13, R56, UR13, R13 ;  /* 0x0000000d380d7c23 */ /* 0x000fca000800000d */
[----:B------:R-:W-:-:S04]  /*d6c0*/  F2FP.BF16.F32.PACK_AB R13, RZ, R13 ;  /* 0x0000000dff0d723e */ /* 0x000fc800000010ff */
[----:B------:R-:W-:Y:S02]  /*d6d0*/  PRMT R14, R13, 0x7610, R14 ;  /* 0x000076100d0e7816 */ /* 0x000fe4000000000e */
[----:B------:R-:W-:-:S05]  /*d6e0*/  @P2 MOV R13, R7 ;  /* 0x00000007000d2202 */ /* 0x000fca0000000f00 */
[----:B------:R0:W-:Y:S01]  /*d6f0*/  @P2 STG.E.U16 desc[UR14][R12.64+0x80], R14 ;  /* 0x0000800e0c002986 */ /* 0x0001e2000c10150e */
[----:B------:R-:W-:Y:S05]  /*d700*/  @!P3 BRA `(.L_x_464) ;  /* 0x000000000004b947 */ /* 0x000fea0003800000 */
[----:B------:R0:W5:Y:S02]  /*d710*/  LDG.E.LTC128B.U16 R15, desc[UR14][R4.64+0x82] ;  /* 0x0000820e040f7981 */ /* 0x000164000c1e1520 */
.L_x_464:
[----:B------:R-:W-:Y:S05]  /*d720*/  BSYNC B0 ;  /* 0x0000000000007941 */ /* 0x000fea0003800000 */
.L_x_463:
        /* <DEDUP_REMOVED lines=12> */
.L_x_466:
[----:B------:R-:W-:Y:S05]  /*d7f0*/  BSYNC B0 ;  /* 0x0000000000007941 */ /* 0x000fea0003800000 */
.L_x_465:
        /* <DEDUP_REMOVED lines=12> */
.L_x_468:
[----:B------:R-:W-:Y:S05]  /*d8c0*/  BSYNC B0 ;  /* 0x0000000000007941 */ /* 0x000fea0003800000 */
.L_x_467:
        /* <DEDUP_REMOVED lines=12> */
.L_x_470:
[----:B------:R-:W-:Y:S05]  /*d990*/  BSYNC B0 ;  /* 0x0000000000007941 */ /* 0x000fea0003800000 */
.L_x_469:
        /* <DEDUP_REMOVED lines=12> */
.L_x_472:
[----:B------:R-:W-:Y:S05]  /*da60*/  BSYNC B0 ;  /* 0x0000000000007941 */ /* 0x000fea0003800000 */
.L_x_471:
[----:B0----5:R-:W-:Y:S01]  /*da70*/  SHF.L.U32 R12, R15, 0x10, RZ ;  /* 0x000000100f0c7819 */ /* 0x021fe200000006ff */
[----:B------:R-:W-:Y:S01]  /*da80*/  @P3 IMAD.MOV.U32 R13, RZ, RZ, R7 ;  /* 0x000000ffff0d3224 */ /* 0x000fe200078e0007 */
[----:B------:R-:W-:Y:S01]  /*da90*/  ISETP.GT.AND P2, PT, R0, 0x48, P1 ;  /* 0x000000480000780c */ /* 0x000fe20000f44270 */
[----:B------:R-:W-:Y:S02]  /*daa0*/  BSSY B0, `(.L_x_473) ;  /* 0x0000009000007945 */ /* 0x000fe40003800000 */
        /* <DEDUP_REMOVED lines=8> */
.L_x_474:
[----:B------:R-:W-:Y:S05]  /*db30*/  BSYNC B0 ;  /* 0x0000000000007941 */ /* 0x000fea0003800000 */
.L_x_473:
        /* <DEDUP_REMOVED lines=12> */
.L_x_476:
[----:B------:R-:W-:Y:S05]  /*dc00*/  BSYNC B0 ;  /* 0x0000000000007941 */ /* 0x000fea0003800000 */
.L_x_475:
        /* <DEDUP_REMOVED lines=12> */
.L_x_478:
[----:B------:R-:W-:Y:S05]  /*dcd0*/  BSYNC B0 ;  /* 0x0000000000007941 */ /* 0x000fea0003800000 */
.L_x_477:
        /* <DEDUP_REMOVED lines=12> */
.L_x_480:
[----:B------:R-:W-:Y:S05]  /*dda0*/  BSYNC B0 ;  /* 0x0000000000007941 */ /* 0x000fea0003800000 */
.L_x_479:
        /* <DEDUP_REMOVED lines=12> */
.L_x_482:
[----:B------:R-:W-:Y:S05]  /*de70*/  BSYNC B0 ;  /* 0x0000000000007941 */ /* 0x000fea0003800000 */
.L_x_481:
        /* <DEDUP_REMOVED lines=12> */
.L_x_484:
[----:B------:R-:W-:Y:S05]  /*df40*/  BSYNC B0 ;  /* 0x0000000000007941 */ /* 0x000fea0003800000 */
.L_x_483:
        /* <DEDUP_REMOVED lines=12> */
.L_x_486:
[----:B------:R-:W-:Y:S05]  /*e010*/  BSYNC B0 ;  /* 0x0000000000007941 */ /* 0x000fea0003800000 */
.L_x_485:
        /* <DEDUP_REMOVED lines=12> */
.L_x_488:
[----:B------:R-:W-:Y:S05]  /*e0e0*/  BSYNC B0 ;  /* 0x0000000000007941 */ /* 0x000fea0003800000 */
.L_x_487:
[----:B0----5:R-:W-:Y:S01]  /*e0f0*/  IMAD.U32 R12, R15, 0x10000, RZ ;  /* 0x000100000f0c7824 */ /* 0x021fe200078e00ff */
[----:B------:R-:W-:Y:S01]  /*e100*/  @P3 MOV R13, R7 ;  /* 0x00000007000d3202 */ /* 0x000fe20000000f00 */
[----:B------:R-:W-:Y:S01]  /*e110*/  BSSY B0, `(.L_x_489) ;  /* 0x000000a000007945 */ /* 0x000fe20003800000 */
[----:B------:R-:W-:Y:S01]  /*e120*/  ISETP.GT.AND P2, PT, R0, 0x58, P1 ;  /* 0x000000580000780c */ /* 0x000fe20000f44270 */
        /* <DEDUP_REMOVED lines=8> */
.L_x_490:
[----:B------:R-:W-:Y:S05]  /*e1b0*/  BSYNC B0 ;  /* 0x0000000000007941 */ /* 0x000fea0003800000 */
.L_x_489:
        /* <DEDUP_REMOVED lines=12> */
.L_x_492:
[----:B------:R-:W-:Y:S05]  /*e280*/  BSYNC B0 ;  /* 0x0000000000007941 */ /* 0x000fea0003800000 */
.L_x_491:
        /* <DEDUP_REMOVED lines=12> */
.L_x_494:
[----:B------:R-:W-:Y:S05]  /*e350*/  BSYNC B0 ;  /* 0x0000000000007941 */ /* 0x000fea0003800000 */
.L_x_493:
        /* <DEDUP_REMOVED lines=12> */
.L_x_496:
[----:B------:R-:W-:Y:S05]  /*e420*/  BSYNC B0 ;  /* 0x0000000000007941 */ /* 0x000fea0003800000 */
.L_x_495:
        /* <DEDUP_REMOVED lines=12> */
.L_x_498:
[----:B------:R-:W-:Y:S05]  /*e4f0*/  BSYNC B0 ;  /* 0x0000000000007941 */ /* 0x000fea0003800000 */
.L_x_497:
[----:B0----5:R-:W-:Y:S01]  /*e500*/  SHF.L.U32 R12, R15, 0x10, RZ ;  /* 0x000000100f0c7819 */ /* 0x021fe200000006ff */
[----:B------:R-:W-:Y:S01]  /*e510*/  BSSY B0, `(.L_x_499) ;  /* 0x000000b000007945 */ /* 0x000fe20003800000 */
[----:B------:R-:W-:-:S03]  /*e520*/  ISETP.GT.AND P3, PT, R0, 0x61, P1 ;  /* 0x000000610000780c */ /* 0x000fc60000f64270 */
        /* <DEDUP_REMOVED lines=9> */
.L_x_500:
[----:B------:R-:W-:Y:S05]  /*e5c0*/  BSYNC B0 ;  /* 0x0000000000007941 */ /* 0x000fea0003800000 */
.L_x_499:
        /* <DEDUP_REMOVED lines=12> */
.L_x_502:
[----:B------:R-:W-:Y:S05]  /*e690*/  BSYNC B0 ;  /* 0x0000000000007941 */ /* 0x000fea0003800000 */
.L_x_501:
        /* <DEDUP_REMOVED lines=12> */
.L_x_504:
[----:B------:R-:W-:Y:S05]  /*e760*/  BSYNC B0 ;  /* 0x0000000000007941 */ /* 0x000fea0003800000 */
.L_x_503:
        /* <DEDUP_REMOVED lines=12> */
.L_x_506:
[----:B------:R-:W-:Y:S05]  /*e830*/  BSYNC B0 ;  /* 0x0000000000007941 */ /* 0x000fea0003800000 */
.L_x_505:
[----:B0----5:R-:W-:Y:S01]  /*e840*/  IMAD.U32 R12, R15, 0x10000, RZ ;  /* 0x000100000f0c7824 */ /* 0x021fe200078e00ff */
[----:B------:R-:W-:Y:S01]  /*e850*/  ISETP.GT.AND P3, PT, R0, 0x69, P1 ;  /* 0x000000690000780c */ /* 0x000fe20000f64270 */
[----:B------:R-:W-:Y:S02]  /*e860*/  BSSY B0, `(.L_x_507) ;  /* 0x000000a000007945 */ /* 0x000fe40003800000 */
[----:B------:R-:W-:Y:S01]  /*e870*/  FMUL R13, R12, UR16 ;  /* 0x000000100c0d7c20 */ /* 0x000fe20008400000 */
[----:B------:R-:W-:-:S03]  /*e880*/  IADD3 R12, R2, UR8, RZ ;  /* 0x00000008020c7c10 */ /* 0x000fc6000fffe0ff */
[----:B------:R-:W-:-:S05]  /*e890*/  FFMA R13, R78, UR13, R13 ;  /* 0x0000000d4e0d7c23 */ /* 0x000fca000800000d */
[----:B------:R-:W-:-:S04]  /*e8a0*/  F2FP.BF16.F32.PACK_AB R13, RZ, R13 ;  /* 0x0000000dff0d723e */ /* 0x000fc800000010ff */
[----:B------:R-:W-:Y:S01]  /*e8b0*/  PRMT R14, R13, 0x7610, R14 ;  /* 0x000076100d0e7816 */ /* 0x000fe2000000000e */
[----:B------:R-:W-:-:S05]  /*e8c0*/  @P2 IMAD.MOV.U32 R13, RZ, RZ, R11 ;  /* 0x000000ffff0d2224 */ /* 0x000fca00078e000b */
[----:B------:R0:W-:Y:S01]  /*e8d0*/  @P2 STG.E.U16 desc[UR14][R12.64+0xd0], R14 ;  /* 0x0000d00e0c002986 */ /* 0x0001e2000c10150e */
[----:B------:R-:W-:Y:S05]  /*e8e0*/  @!P3 BRA `(.L_x_508) ;  /* 0x000000000004b947 */ /* 0x000fea0003800000 */
[----:B------:R0:W5:Y:S02]  /*e8f0*/  LDG.E.LTC128B.U16 R15, desc[UR14][R8.64+0xd2] ;  /* 0x0000d20e080f7981 */ /* 0x000164000c1e1520 */
.L_x_508:
[----:B------:R-:W-:Y:S05]  /*e900*/  BSYNC B0 ;  /* 0x0000000000007941 */ /* 0x000fea0003800000 */
.L_x_507:
        /* <DEDUP_REMOVED lines=12> */
.L_x_510:
[----:B------:R-:W-:Y:S05]  /*e9d0*/  BSYNC B0 ;  /* 0x0000000000007941 */ /* 0x000fea0003800000 */
.L_x_509:
        /* <DEDUP_REMOVED lines=12> */
.L_x_512:
[----:B------:R-:W-:Y:S05]  /*eaa0*/  BSYNC B0 ;  /* 0x0000000000007941 */ /* 0x000fea0003800000 */
.L_x_511:
        /* <DEDUP_REMOVED lines=12> */
.L_x_514:
[----:B------:R-:W-:Y:S05]  /*eb70*/  BSYNC B0 ;  /* 0x0000000000007941 */ /* 0x000fea0003800000 */
.L_x_513:
[----:B0----5:R-:W-:Y:S01]  /*eb80*/  IMAD.U32 R12, R15, 0x10000, RZ ;  /* 0x000100000f0c7824 */ /* 0x021fe200078e00ff */
[----:B------:R-:W-:Y:S01]  /*eb90*/  ISETP.GT.AND P3, PT, R0, 0x71, P1 ;  /* 0x000000710000780c */ /* 0x000fe20000f64270 */
[----:B------:R-:W-:Y:S02]  /*eba0*/  BSSY B0, `(.L_x_515) ;  /* 0x000000a000007945 */ /* 0x000fe40003800000 */
[----:B------:R-:W-:Y:S01]  /*ebb0*/  FMUL R13, R12, UR16 ;  /* 0x000000100c0d7c20 */ /* 0x000fe20008400000 */
[----:B------:R-:W-:-:S03]  /*ebc0*/  VIADD R12, R2, UR8 ;  /* 0x00000008020c7c36 */ /* 0x000fc60008000000 */
[----:B------:R-:W-:-:S05]  /*ebd0*/  FFMA R13, R82, UR13, R13 ;  /* 0x0000000d520d7c23 */ /* 0x000fca000800000d */
[----:B------:R-:W-:-:S04]  /*ebe0*/  F2FP.BF16.F32.PACK_AB R13, RZ, R13 ;  /* 0x0000000dff0d723e */ /* 0x000fc800000010ff */
[----:B------:R-:W-:Y:S02]  /*ebf0*/  PRMT R14, R13, 0x7610, R14 ;  /* 0x000076100d0e7816 */ /* 0x000fe4000000000e */
[----:B------:R-:W-:-:S05]  /*ec00*/  @P2 MOV R13, R11 ;  /* 0x0000000b000d2202 */ /* 0x000fca0000000f00 */
[----:B------:R0:W-:Y:S01]  /*ec10*/  @P2 STG.E.U16 desc[UR14][R12.64+0xe0], R14 ;  /* 0x0000e00e0c002986 */ /* 0x0001e2000c10150e */
[----:B------:R-:W-:Y:S05]  /*ec20*/  @!P3 BRA `(.L_x_516) ;  /* 0x000000000004b947 */ /* 0x000fea0003800000 */
[----:B------:R0:W5:Y:S02]  /*ec30*/  LDG.E.LTC128B.U16 R15, desc[UR14][R8.64+0xe2] ;  /* 0x0000e20e080f7981 */ /* 0x000164000c1e1520 */
.L_x_516:
[----:B------:R-:W-:Y:S05]  /*ec40*/  BSYNC B0 ;  /* 0x0000000000007941 */ /* 0x000fea0003800000 */
.L_x_515:
        /* <DEDUP_REMOVED lines=12> */
.L_x_518:
[----:B------:R-:W-:Y:S05]  /*ed10*/  BSYNC B0 ;  /* 0x0000000000007941 */ /* 0x000fea0003800000 */
.L_x_517:
        /* <DEDUP_REMOVED lines=12> */
.L_x_520:
[----:B------:R-:W-:Y:S05]  /*ede0*/  BSYNC B0 ;  /* 0x0000000000007941 */ /* 0x000fea0003800000 */
.L_x_519:
[----:B01--45:R-:W-:Y:S01]  /*edf0*/  IMAD.U32 R4, R15, 0x10000, RZ ;  /* 0x000100000f047824 */ /* 0x033fe200078e00ff */
[----:B------:R-:W-:Y:S01]  /*ee00*/  ISETP.GT.AND P2, PT, R0, 0x78, P1 ;  /* 0x000000780000780c */ /* 0x000fe20000f44270 */
[----:B------:R-:W-:Y:S01]  /*ee10*/  @P0 IMAD.MOV.U32 R6, RZ, RZ, R2 ;  /* 0x000000ffff060224 */ /* 0x000fe200078e0002 */
[----:B------:R-:W-:Y:S01]  /*ee20*/  BSSY B0, `(.L_x_521) ;  /* 0x0000007000007945 */ /* 0x000fe20003800000 */
[----:B------:R-:W-:-:S04]  /*ee30*/  FMUL R4, R4, UR16 ;  /* 0x0000001004047c20 */ /* 0x000fc80008400000 */
[----:B------:R-:W-:-:S05]  /*ee40*/  FFMA R4, R85, UR13, R4 ;  /* 0x0000000d55047c23 */ /* 0x000fca0008000004 */
[----:B------:R-:W-:-:S05]  /*ee50*/  F2FP.BF16.F32.PACK_AB R4, RZ, R4 ;  /* 0x00000004ff04723e */ /* 0x000fca00000010ff */
[----:B------:R0:W-:Y:S01]  /*ee60*/  @P0 STG.E.U16 desc[UR14][R6.64+0xf2], R4 ;  /* 0x0000f20406000986 */ /* 0x0001e2000c10150e */
[----:B------:R-:W-:Y:S05]  /*ee70*/  @!P2 BRA `(.L_x_522) ;  /* 0x000000000004a947 */ /* 0x000fea0003800000 */
[----:B------:R1:W5:Y:S02]  /*ee80*/  LDG.E.LTC128B.U16 R15, desc[UR14][R8.64+0xf0] ;  /* 0x0000f00e080f7981 */ /* 0x000364000c1e1520 */
.L_x_522:
[----:B------:R-:W-:Y:S05]  /*ee90*/  BSYNC B0 ;  /* 0x0000000000007941 */ /* 0x000fea0003800000 */
.L_x_521:
        /* <DEDUP_REMOVED lines=12> */
.L_x_524:
[----:B------:R-:W-:Y:S05]  /*ef60*/  BSYNC B0 ;  /* 0x0000000000007941 */ /* 0x000fea0003800000 */
.L_x_523:
[----:B-----5:R-:W-:Y:S01]  /*ef70*/  IMAD.U32 R15, R15, 0x10000, RZ ;  /* 0x000100000f0f7824 */ /* 0x020fe200078e00ff */
[----:B------:R-:W-:-:S03]  /*ef80*/  IADD3 R2, R2, UR8, RZ ;  /* 0x0000000802027c10 */ /* 0x000fc6000fffe0ff */
[----:B0-----:R-:W-:-:S04]  /*ef90*/  FMUL R0, R15, UR16 ;  /* 0x000000100f007c20 */ /* 0x001fc80008400000 */
[----:B------:R-:W-:Y:S01]  /*efa0*/  FFMA R0, R87, UR13, R0 ;  /* 0x0000000d57007c23 */ /* 0x000fe20008000000 */
[----:B------:R-:W-:Y:S06]  /*efb0*/  @!P1 EXIT ;  /* 0x000000000000994d */ /* 0x000fec0003800000 */
[----:B------:R-:W-:Y:S01]  /*efc0*/  F2FP.BF16.F32.PACK_AB R0, RZ, R0 ;  /* 0x00000000ff00723e */ /* 0x000fe200000010ff */
[----:B------:R-:W-:-:S05]  /*efd0*/  IMAD.MOV.U32 R3, RZ, RZ, R11 ;  /* 0x000000ffff037224 */ /* 0x000fca00078e000b */
[----:B------:R-:W-:Y:S01]  /*efe0*/  STG.E.U16 desc[UR14][R2.64+0xf2], R0 ;  /* 0x0000f20002007986 */ /* 0x000fe2000c10150e */
[----:B------:R-:W-:Y:S05]  /*eff0*/  EXIT ;  /* 0x000000000000794d */ /* 0x000fea0003800000 */
.L_x_22:
[----:B------:R-:W2:Y:S01]  /*f000*/  LDL.LU R7, [R1+0x8] ;  /* 0x0000080001077983 */ /* 0x000ea20000300800 */
[----:B------:R-:W-:-:S03]  /*f010*/  ULDC.64 UR6, c[0x0][0x650] ;  /* 0x0001940000067ab9 */ /* 0x000fc60000000a00 */
[----:B------:R-:W3:Y:S04]  /*f020*/  LDL.LU R6, [R1+0xc] ;  /* 0x00000c0001067983 */ /* 0x000ee80000300800 */
[----:B------:R-:W4:Y:S04]  /*f030*/  LDL.LU R8, [R1+0x18] ;  /* 0x0000180001087983 */ /* 0x000f280000300800 */
[----:B------:R-:W5:Y:S04]  /*f040*/  LDL.LU R252, [R1+0x4c] ;  /* 0x00004c0001fc7983 */ /* 0x000f680000300800 */
        /* <DEDUP_REMOVED lines=35> */
[----:B------:R-:W5:Y:S01]  /*f280*/  LDL.LU R232, [R1+0xdc] ;  /* 0x0000dc0001e87983 */ /* 0x000f620000300800 */
[----:B------:R-:W-:-:S03]  /*f290*/  LEA R2, P2, R4, UR6, 0x1 ;  /* 0x0000000604027c11 */ /* 0x000fc6000f8408ff */
[----:B------:R-:W5:Y:S04]  /*f2a0*/  LDL.LU R231, [R1+0xe0] ;  /* 0x0000e00001e77983 */ /* 0x000f680000300800 */
[----:B------:R-:W5:Y:S04]  /*f2b0*/  LDL.LU R233, [R1+0xe4] ;  /* 0x0000e40001e97983 */ /* 0x000f680000300800 */
[----:B------:R-:W5:Y:S04]  /*f2c0*/  LDL.LU R234, [R1+0xe8] ;  /* 0x0000e80001ea7983 */ /* 0x000f680000300800 */
[----:B------:R-:W5:Y:S01]  /*f2d0*/  LDL.LU R235, [R1+0xec] ;  /* 0x0000ec0001eb7983 */ /* 0x000f620000300800 */
[----:B------:R-:W-:-:S03]  /*f2e0*/  LEA.HI.X R3, R4, UR7, R3, 0x1, P2 ;  /* 0x0000000704037c11 */ /* 0x000fc600090f0c03 */
[----:B------:R-:W5:Y:S04]  /*f2f0*/  LDL.LU R236, [R1+0xf0] ;  /* 0x0000f00001ec7983 */ /* 0x000f680000300800 */
[----:B------:R-:W5:Y:S04]  /*f300*/  LDL.LU R237, [R1+0xf4] ;  /* 0x0000f40001ed7983 */ /* 0x000f680000300800 */
[----:B------:R-:W5:Y:S04]  /*f310*/  LDL.LU R238, [R1+0xf8] ;  /* 0x0000f80001ee7983 */ /* 0x000f680000300800 */
[----:B------:R-:W5:Y:S04]  /*f320*/  LDL.LU R239, [R1+0xfc] ;  /* 0x0000fc0001ef7983 */ /* 0x000f680000300800 */
[----:B------:R-:W4:Y:S04]  /*f330*/  LDL.LU R4, [R1+0x4] ;  /* 0x0000040001047983 */ /* 0x000f280000300800 */
[----:B------:R-:W5:Y:S01]  /*f340*/  LDL.LU R5, [R1] ;  /* 0x0000000001057983 */ /* 0x000f620000300800 */
[----:B------:R-:W-:Y:S01]  /*f350*/  ISETP.GT.AND P2, PT, R0, 0x1, P0 ;  /* 0x000000010000780c */ /* 0x000fe20000744270 */
[----:B------:R-:W-:-:S02]  /*f360*/  USHF.L.U32 UR9, UR4, 0x1, URZ ;  /* 0x0000000104097899 */ /* 0x000fc4000800063f */
[----:B------:R-:W-:Y:S01]  /*f370*/  USHF.L.U64.HI UR8, UR4, 0x1, UR5 ;  /* 0x0000000104087899 */ /* 0x000fe20008010205 */
[----:B--2---:R-:W-:Y:S01]  /*f380*/  FMUL R7, R7, UR13 ;  /* 0x0000000d07077c20 */ /* 0x004fe20008400000 */
[----:B---3--:R-:W-:-:S04]  /*f390*/  FMUL R6, R6, UR13 ;  /* 0x0000000d06067c20 */ /* 0x008fc80008400000 */
[----:B------:R-:W-:Y:S02]  /*f3a0*/  F2FP.BF16.F32.PACK_AB R7, RZ, R7 ;  /* 0x00000007ff07723e */ /* 0x000fe400000010ff */
[----:B------:R-:W-:Y:S01]  /*f3b0*/  F2FP.BF16.F32.PACK_AB R6, RZ, R6 ;  /* 0x00000006ff06723e */ /* 0x000fe200000010ff */
[----:B----4-:R-:W-:Y:S01]  /*f3c0*/  FMUL R4, R4, UR13 ;  /* 0x0000000d04047c20 */ /* 0x010fe20008400000 */
[----:B-----5:R-:W-:-:S04]  /*f3d0*/  FMUL R5, R5, UR13 ;  /* 0x0000000d05057c20 */ /* 0x020fc80008400000 */
[----:B------:R-:W-:Y:S02]  /*f3e0*/  F2FP.BF16.F32.PACK_AB R4, RZ, R4 ;  /* 0x00000004ff04723e */ /* 0x000fe400000010ff */
[----:B------:R-:W-:-:S03]  /*f3f0*/  F2FP.BF16.F32.PACK_AB R5, RZ, R5 ;  /* 0x00000005ff05723e */ /* 0x000fc600000010ff */
[----:B------:R1:W-:Y:S04]  /*f400*/  @P2 STG.E.U16 desc[UR14][R2.64+0x2], R4 ;  /* 0x0000020402002986 */ /* 0x0003e8000c10150e */
[----:B------:R2:W-:Y:S01]  /*f410*/  @P1 STG.E.U16 desc[UR14][R2.64], R5 ;  /* 0x0000000502001986 */ /* 0x0005e2000c10150e */
[----:B------:R-:W-:-:S04]  /*f420*/  ISETP.GT.AND P1, PT, R14, 0x8, PT ;  /* 0x000000080e00780c */ /* 0x000fc80003f24270 */
[----:B------:R-:W-:Y:S02]  /*f430*/  ISETP.GT.AND P2, PT, R0, RZ, P1 ;  /* 0x000000ff0000720c */ /* 0x000fe40000f44270 */
[----:B-1----:R-:W-:-:S04]  /*f440*/  IADD3 R4, P3, R2, UR9, RZ ;  /* 0x0000000902047c10 */ /* 0x002fc8000ff7e0ff */
[----:B--2---:R-:W-:-:S07]  /*f450*/  IADD3.X R5, R3, UR8, RZ, P3, !PT ;  /* 0x0000000803057c10 */ /* 0x004fce0009ffe4ff */
[----:B------:R1:W-:Y:S01]  /*f460*/  @P2 STG.E.U16 desc[UR14][R4.64], R7 ;  /* 0x0000000704002986 */ /* 0x0003e2000c10150e */
[----:B------:R-:W-:-:S03]  /*f470*/  ISETP.GT.AND P2, PT, R0, 0x1, P1 ;  /* 0x000000010000780c */ /* 0x000fc60000f44270 */
[----:B-1----:R-:W2:Y:S10]  /*f480*/  LDL.LU R7, [R1+0x14] ;  /* 0x0000140001077983 */ /* 0x002eb40000300800 */
[----:B------:R1:W-:Y:S04]  /*f490*/  @P2 STG.E.U16 desc[UR14][R4.64+0x2], R6 ;  /* 0x0000020604002986 */ /* 0x0003e8000c10150e */
[----:B-1----:R-:W3:Y:S01]  /*f4a0*/  LDL.LU R6, [R1+0x10] ;  /* 0x0000100001067983 */ /* 0x002ee20000300800 */
[----:B------:R-:W-:Y:S01]  /*f4b0*/  ISETP.GT.AND P2, PT, R0, 0x8, P0 ;  /* 0x000000080000780c */ /* 0x000fe20000744270 */
[----:B------:R-:W-:Y:S01]  /*f4c0*/  FMUL R8, R8, UR13 ;  /* 0x0000000d08087c20 */ /* 0x000fe20008400000 */
[----:B------:R-:W-:-:S02]  /*f4d0*/  ISETP.GT.AND P3, PT, R0, 0x9, P0 ;  /* 0x000000090000780c */ /* 0x000fc40000764270 */
[----:B------:R-:W-:Y:S01]  /*f4e0*/  ISETP.GT.AND P4, PT, R0, 0x8, P1 ;  /* 0x000000080000780c */ /* 0x000fe20000f84270 */
[----:B--2---:R-:W-:-:S05]  /*f4f0*/  FMUL R7, R7, UR13 ;  /* 0x0000000d07077c20 */ /* 0x004fca0008400000 */
[----:B------:R-:W-:Y:S01]  /*f500*/  F2FP.BF16.F32.PACK_AB R7, RZ, R7 ;  /* 0x00000007ff07723e */ /* 0x000fe200000010ff */
[----:B---3--:R-:W-:-:S05]  /*f510*/  FMUL R6, R6, UR13 ;  /* 0x0000000d06067c20 */ /* 0x008fca0008400000 */
[----:B------:R-:W-:-:S04]  /*f520*/  F2FP.BF16.F32.PACK_AB R6, RZ, R6 ;  /* 0x00000006ff06723e */ /* 0x000fc800000010ff */
[----:B------:R-:W-:Y:S02]  /*f530*/  PRMT R9, R6, 0x7610, R9 ;  /* 0x0000761006097816 */ /* 0x000fe40000000009 */
[----:B------:R-:W-:Y:S01]  /*f540*/  F2FP.BF16.F32.PACK_AB R6, RZ, R8 ;  /* 0x00000008ff06723e */ /* 0x000fe200000010ff */
[----:B------:R1:W-:Y:S04]  /*f550*/  @P3 STG.E.U16 desc[UR14][R2.64+0x12], R7 ;  /* 0x0000120702003986 */ /* 0x0003e8000c10150e */
[----:B------:R-:W2:Y:S04]  /*f560*/  LDL.LU R8, [R1+0x28] ;  /* 0x0000280001087983 */ /* 0x000ea80000300800 */
[----:B------:R-:W-:Y:S04]  /*f570*/  @P2 STG.E.U16 desc[UR14][R2.64+0x10], R9 ;  /* 0x0000100902002986 */ /* 0x000fe8000c10150e */
[----:B-1----:R-:W3:Y:S04]  /*f580*/  LDL.LU R7, [R1+0x24] ;  /* 0x0000240001077983 */ /* 0x002ee80000300800 */
[----:B------:R1:W-:Y:S04]  /*f590*/  @P4 STG.E.U16 desc[UR14][R4.64+0x10], R6 ;  /* 0x0000100604004986 */ /* 0x0003e8000c10150e */
[----:B-1----:R-:W4:Y:S01]  /*f5a0*/  LDL.LU R6, [R1+0x1c] ;  /* 0x00001c0001067983 */ /* 0x002f220000300800 */
[----:B------:R-:W-:Y:S01]  /*f5b0*/  ISETP.GT.AND P2, PT, R0, 0x9, P1 ;  /* 0x000000090000780c */ /* 0x000fe20000f44270 */
[----:B----4-:R-:W-:-:S05]  /*f5c0*/  FMUL R6, R6, UR13 ;  /* 0x0000000d06067c20 */ /* 0x010fca0008400000 */
[----:B------:R-:W-:-:S07]  /*f5d0*/  F2FP.BF16.F32.PACK_AB R6, RZ, R6 ;  /* 0x00000006ff06723e */ /* 0x000fce00000010ff */
[----:B------:R1:W-:Y:S04]  /*f5e0*/  @P2 STG.E.U16 desc[UR14][R4.64+0x12], R6 ;  /* 0x0000120604002986 */ /* 0x0003e8000c10150e */
[----:B-1----:R-:W4:Y:S01]  /*f5f0*/  LDL.LU R6, [R1+0x20] ;  /* 0x0000200001067983 */ /* 0x002f220000300800 */
[----:B--2---:R-:W-:Y:S01]  /*f600*/  FMUL R8, R8, UR13 ;  /* 0x0000000d08087c20 */ /* 0x004fe20008400000 */
[C---:B------:R-:W-:Y:S01]  /*f610*/  ISETP.GT.AND P2, PT, R0.reuse, 0x10, P0 ;  /* 0x000000100000780c */ /* 0x040fe20000744270 */
[----:B---3--:R-:W-:Y:S01]  /*f620*/  FMUL R7, R7, UR13 ;  /* 0x0000000d07077c20 */ /* 0x008fe20008400000 */
[C---:B------:R-:W-:Y:S02]  /*f630*/  ISETP.GT.AND P3, PT, R0.reuse, 0x11, P0 ;  /* 0x000000110000780c */ /* 0x040fe40000764270 */
[----:B------:R-:W-:-:S02]  /*f640*/  ISETP.GT.AND P4, PT, R0, 0x10, P1 ;  /* 0x000000100000780c */ /* 0x000fc40000f84270 */
[----:B------:R-:W-:Y:S01]  /*f650*/  F2FP.BF16.F32.PACK_AB R7, RZ, R7 ;  /* 0x00000007ff07723e */ /* 0x000fe200000010ff */
[----:B----4-:R-:W-:-:S05]  /*f660*/  FMUL R6, R6, UR13 ;  /* 0x0000000d06067c20 */ /* 0x010fca0008400000 */
[----:B------:R-:W-:-:S04]  /*f670*/  F2FP.BF16.F32.PACK_AB R6, RZ, R6 ;  /* 0x00000006ff06723e */ /* 0x000fc800000010ff */
[----:B------:R-:W-:Y:S02]  /*f680*/  PRMT R9, R6, 0x7610, R9 ;  /* 0x0000761006097816 */ /* 0x000fe40000000009 */
[----:B------:R-:W-:Y:S02]  /*f690*/  F2FP.BF16.F32.PACK_AB R6, RZ, R8 ;  /* 0x00000008ff06723e */ /* 0x000fe400000010ff */
[----:B------:R-:W2:Y:S04]  /*f6a0*/  LDL.LU R8, [R1+0x2c] ;  /* 0x00002c0001087983 */ /* 0x000ea80000300800 */
[----:B------:R1:W-:Y:S01]  /*f6b0*/  @P2 STG.E.U16 desc[UR14][R2.64+0x20], R9 ;  /* 0x0000200902002986 */ /* 0x0003e2000c10150e */
[----:B------:R-:W-:-:S03]  /*f6c0*/  ISETP.GT.AND P2, PT, R0, 0x11, P1 ;  /* 0x000000110000780c */ /* 0x000fc60000f44270 */
[----:B------:R-:W-:Y:S04]  /*f6d0*/  @P3 STG.E.U16 desc[UR14][R2.64+0x22], R7 ;  /* 0x0000220702003986 */ /* 0x000fe8000c10150e */
[----:B------:R3:W-:Y:S04]  /*f6e0*/  @P4 STG.E.U16 desc[UR14][R4.64+0x20], R6 ;  /* 0x0000200604004986 */ /* 0x0007e8000c10150e */
[----:B-1----:R-:W4:Y:S01]  /*f6f0*/  LDL.LU R9, [R1+0x34] ;  /* 0x0000340001097983 */ /* 0x002f220000300800 */
[----:B--2---:R-:W-:-:S05]  /*f700*/  FMUL R8, R8, UR13 ;  /* 0x0000000d08087c20 */ /* 0x004fca0008400000 */
[----:B------:R-:W-:-:S04]  /*f710*/  F2FP.BF16.F32.PACK_AB R8, RZ, R8 ;  /* 0x00000008ff08723e */ /* 0x000fc800000010ff */
[----:B---3--:R-:W-:Y:S02]  /*f720*/  PRMT R6, R8, 0x7610, R6 ;  /* 0x0000761008067816 */ /* 0x008fe40000000006 */
[----:B------:R-:W2:Y:S04]  /*f730*/  LDL.LU R8, [R1+0x30] ;  /* 0x0000300001087983 */ /* 0x000ea80000300800 */
[----:B------:R1:W-:Y:S04]  /*f740*/  @P2 STG.E.U16 desc[UR14][R4.64+0x22], R6 ;  /* 0x0000220604002986 */ /* 0x0003e8000c10150e */
[----:B-1----:R-:W3:Y:S01]  /*f750*/  LDL.LU R6, [R1+0x3c] ;  /* 0x00003c0001067983 */ /* 0x002ee20000300800 */
[----:B------:R-:W-:Y:S01]  /*f760*/  ISETP.GT.AND P2, PT, R0, 0x18, P0 ;  /* 0x000000180000780c */ /* 0x000fe20000744270 */
[----:B----4-:R-:W-:Y:S01]  /*f770*/  FMUL R9, R9, UR13 ;  /* 0x0000000d09097c20 */ /* 0x010fe20008400000 */
[----:B--2---:R-:W-:-:S05]  /*f780*/  FMUL R8, R8, UR13 ;  /* 0x0000000d08087c20 */ /* 0x004fca0008400000 */
[----:B------:R-:W-:Y:S02]  /*f790*/  F2FP.BF16.F32.PACK_AB R7, RZ, R8 ;  /* 0x00000008ff07723e */ /* 0x000fe400000010ff */
[----:B------:R-:W-:Y:S02]  /*f7a0*/  F2FP.BF16.F32.PACK_AB R8, RZ, R9 ;  /* 0x00000009ff08723e */ /* 0x000fe400000010ff */
[----:B------:R-:W2:Y:S01]  /*f7b0*/  LDL.LU R9, [R1+0x38] ;  /* 0x0000380001097983 */ /* 0x000ea20000300800 */
[C---:B------:R-:W-:Y:S02]  /*f7c0*/  ISETP.GT.AND P3, PT, R0.reuse, 0x19, P0 ;  /* 0x000000190000780c */ /* 0x040fe40000764270 */
[----:B------:R-:W-:Y:S01]  /*f7d0*/  ISETP.GT.AND P4, PT, R0, 0x18, P1 ;  /* 0x000000180000780c */ /* 0x000fe20000f84270 */
[----:B------:R1:W-:Y:S01]  /*f7e0*/  @P2 STG.E.U16 desc[UR14][R2.64+0x30], R7 ;  /* 0x0000300702002986 */ /* 0x0003e2000c10150e */
[----:B---3--:R-:W-:-:S05]  /*f7f0*/  FMUL R6, R6, UR13 ;  /* 0x0000000d06067c20 */ /* 0x008fca0008400000 */
[----:B------:R-:W-:Y:S01]  /*f800*/  F2FP.BF16.F32.PACK_AB R6, RZ, R6 ;  /* 0x00000006ff06723e */ /* 0x000fe200000010ff */
[----:B-1----:R-:W3:Y:S03]  /*f810*/  LDL.LU R7, [R1+0x44] ;  /* 0x0000440001077983 */ /* 0x002ee60000300800 */
[----:B------:R-:W-:Y:S02]  /*f820*/  PRMT R10, R6, 0x7610, R10 ;  /* 0x00007610060a7816 */ /* 0x000fe4000000000a */
[----:B------:R-:W4:Y:S04]  /*f830*/  LDL.LU R6, [R1+0x40] ;  /* 0x0000400001067983 */ /* 0x000f280000300800 */
[----:B------:R1:W-:Y:S01]  /*f840*/  @P3 STG.E.U16 desc[UR14][R2.64+0x32], R8 ;  /* 0x0000320802003986 */ /* 0x0003e2000c10150e */
[----:B------:R-:W-:-:S02]  /*f850*/  ISETP.GT.AND P2, PT, R0, 0x19, P1 ;  /* 0x000000190000780c */ /* 0x000fc40000f44270 */
[----:B------:R-:W-:Y:S01]  /*f860*/  ISETP.GT.AND P5, PT, R0, 0x30, P1 ;  /* 0x000000300000780c */ /* 0x000fe20000fa4270 */
[----:B------:R-:W-:Y:S01]  /*f870*/  FMUL R12, R12, UR13 ;  /* 0x0000000d0c0c7c20 */ /* 0x000fe20008400000 */
        /* <DEDUP_REMOVED lines=31> */
[----:B------:R-:W-:-:S02]  /*fa70*/  USHF.L.U32 UR6, UR18, 0x6, URZ ;  /* 0x0000000612067899 */ /* 0x000fc4000800063f */
[----:B------:R-:W-:Y:S01]  /*fa80*/  USHF.L.U64.HI UR7, UR18, 0x6, UR19 ;  /* 0x0000000612077899 */ /* 0x000fe20008010213 */
[----:B------:R-:W-:Y:S01]  /*fa90*/  FMUL R152, R152, UR13 ;  /* 0x0000000d98987c20 */ /* 0x000fe20008400000 */
[----:B------:R-:W-:Y:S01]  /*faa0*/  FMUL R153, R153, UR13 ;  /* 0x0000000d99997c20 */ /* 0x000fe20008400000 */
[----:B------:R-:W-:Y:S01]  /*fab0*/  FMUL R154, R154, UR13 ;  /* 0x0000000d9a9a7c20 */ /* 0x000fe20008400000 */
[----:B------:R-:W-:Y:S01]  /*fac0*/  FMUL R155, R155, UR13 ;  /* 0x0000000d9b9b7c20 */ /* 0x000fe20008400000 */
[----:B--2---:R-:W-:-:S05]  /*fad0*/  FMUL R9, R9, UR13 ;  /* 0x0000000d09097c20 */ /* 0x004fca0008400000 */
[----:B------:R-:W-:Y:S01]  /*fae0*/  F2FP.BF16.F32.PACK_AB R9, RZ, R9 ;  /* 0x00000009ff09723e */ /* 0x000fe200000010ff */
[----:B----4-:R-:W-:-:S05]  /*faf0*/  FMUL R6, R6, UR13 ;  /* 0x0000000d06067c20 */ /* 0x010fca0008400000 */
[----:B-1----:R-:W-:Y:S02]  /*fb00*/  F2FP.BF16.F32.PACK_AB R8, RZ, R6 ;  /* 0x00000006ff08723e */ /* 0x002fe400000010ff */
[----:B------:R-:W2:Y:S04]  /*fb10*/  LDL.LU R6, [R1+0x48] ;  /* 0x0000480001067983 */ /* 0x000ea80000300800 */
[----:B------:R1:W-:Y:S04]  /*fb20*/  @P4 STG.E.U16 desc[UR14][R4.64+0x30], R9 ;  /* 0x0000300904004986 */ /* 0x0003e8000c10150e */
[----:B------:R-:W-:Y:S01]  /*fb30*/  @P2 STG.E.U16 desc[UR14][R4.64+0x32], R10 ;  /* 0x0000320a04002986 */ /* 0x000fe2000c10150e */
[C---:B------:R-:W-:Y:S01]  /*fb40*/  ISETP.GT.AND P2, PT, R0.reuse, 0x20, P0 ;  /* 0x000000200000780c */ /* 0x040fe20000744270 */
[----:B---3--:R-:W-:Y:S01]  /*fb50*/  FMUL R7, R7, UR13 ;  /* 0x0000000d07077c20 */ /* 0x008fe20008400000 */
[----:B------:R-:W-:-:S02]  /*fb60*/  ISETP.GT.AND P3, PT, R0, 0x21, P0 ;  /* 0x000000210000780c */ /* 0x000fc40000764270 */
[----:B------:R-:W-:Y:S02]  /*fb70*/  ISETP.GT.AND P4, PT, R0, 0x20, P1 ;  /* 0x000000200000780c */ /* 0x000fe40000f84270 */
[----:B------:R-:W-:-:S07]  /*fb80*/  F2FP.BF16.F32.PACK_AB R7, RZ, R7 ;  /* 0x00000007ff07723e */ /* 0x000fce00000010ff */
[----:B------:R3:W-:Y:S01]  /*fb90*/  @P2 STG.E.U16 desc[UR14][R2.64+0x40], R8 ;  /* 0x0000400802002986 */ /* 0x0007e2000c10150e */
[----:B------:R-:W-:Y:S02]  /*fba0*/  ISETP.GT.AND P2, PT, R0, 0x21, P1 ;  /* 0x000000210000780c */ /* 0x000fe40000f44270 */
[----:B-1----:R-:W-:Y:S01]  /*fbb0*/  PRMT R9, R7, 0x7610, R9 ;  /* 0x0000761007097816 */ /* 0x002fe20000000009 */
[----:B------:R-:W-:-:S04]  /*fbc0*/  FMUL R7, R250, UR13 ;  /* 0x0000000dfa077c20 */ /* 0x000fc80008400000 */
[----:B------:R1:W-:Y:S01]  /*fbd0*/  @P3 STG.E.U16 desc[UR14][R2.64+0x42], R9 ;  /* 0x0000420902003986 */ /* 0x0003e2000c10150e */
[----:B------:R-:W-:Y:S01]  /*fbe0*/  ISETP.GT.AND P3, PT, R0, 0x29, P0 ;  /* 0x000000290000780c */ /* 0x000fe20000764270 */
[----:B---3--:R-:W-:Y:S01]  /*fbf0*/  FMUL R8, R249, UR13 ;  /* 0x0000000df9087c20 */ /* 0x008fe20008400000 */
[----:B------:R-:W-:-:S04]  /*fc00*/  F2FP.BF16.F32.PACK_AB R7, RZ, R7 ;  /* 0x00000007ff07723e */ /* 0x000fc800000010ff */
[----:B------:R-:W-:Y:S02]  /*fc10*/  F2FP.BF16.F32.PACK_AB R8, RZ, R8 ;  /* 0x00000008ff08723e */ /* 0x000fe400000010ff */
[----:B------:R-:W-:Y:S02]  /*fc20*/  PRMT R15, R7, 0x7610, R15 ;  /* 0x00007610070f7816 */ /* 0x000fe4000000000f */
[----:B------:R-:W-:Y:S01]  /*fc30*/  PRMT R17, R8, 0x7610, R17 ;  /* 0x0000761008117816 */ /* 0x000fe20000000011 */
[----:B------:R-:W-:Y:S01]  /*fc40*/  FMUL R7, R247, UR13 ;  /* 0x0000000df7077c20 */ /* 0x000fe20008400000 */
[----:B------:R-:W-:-:S04]  /*fc50*/  FMUL R8, R246, UR13 ;  /* 0x0000000df6087c20 */ /* 0x000fc80008400000 */
[----:B------:R-:W-:Y:S02]  /*fc60*/  F2FP.BF16.F32.PACK_AB R7, RZ, R7 ;  /* 0x00000007ff07723e */ /* 0x000fe400000010ff */
[----:B------:R-:W-:Y:S01]  /*fc70*/  F2FP.BF16.F32.PACK_AB R8, RZ, R8 ;  /* 0x00000008ff08723e */ /* 0x000fe200000010ff */
[----:B-1----:R-:W-:Y:S01]  /*fc80*/  FMUL R9, R245, UR13 ;  /* 0x0000000df5097c20 */ /* 0x002fe20008400000 */
[----:B------:R-:W-:-:S04]  /*fc90*/  F2FP.BF16.F32.PACK_AB R12, RZ, R12 ;  /* 0x0000000cff0c723e */ /* 0x000fc800000010ff */
[----:B------:R-:W-:Y:S02]  /*fca0*/  F2FP.BF16.F32.PACK_AB R9, RZ, R9 ;  /* 0x00000009ff09723e */ /* 0x000fe400000010ff */
[----:B------:R-:W-:Y:S02]  /*fcb0*/  F2FP.BF16.F32.PACK_AB R16, RZ, R16 ;  /* 0x00000010ff10723e */ /* 0x000fe400000010ff */
[----:B------:R-:W-:Y:S02]  /*fcc0*/  F2FP.BF16.F32.PACK_AB R18, RZ, R18 ;  /* 0x00000012ff12723e */ /* 0x000fe400000010ff */
[----:B------:R-:W-:Y:S02]  /*fcd0*/  F2FP.BF16.F32.PACK_AB R20, RZ, R20 ;  /* 0x00000014ff14723e */ /* 0x000fe400000010ff */
[----:B------:R-:W-:Y:S02]  /*fce0*/  F2FP.BF16.F32.PACK_AB R19, RZ, R19 ;  /* 0x00000013ff13723e */ /* 0x000fe400000010ff */
[----:B------:R-:W-:-:S02]  /*fcf0*/  F2FP.BF16.F32.PACK_AB R21, RZ, R21 ;  /* 0x00000015ff15723e */ /* 0x000fc400000010ff */
        /* <DEDUP_REMOVED lines=25> */
[----:B------:R-:W-:Y:S01]  /*fe90*/  F2FP.BF16.F32.PACK_AB R239, RZ, R239 ;  /* 0x000000efffef723e */ /* 0x000fe200000010ff */
[----:B--2---:R-:W-:-:S05]  /*fea0*/  FMUL R6, R6, UR13 ;  /* 0x0000000d06067c20 */ /* 0x004fca0008400000 */
[----:B------:R-:W-:-:S04]  /*feb0*/  F2FP.BF16.F32.PACK_AB R6, RZ, R6 ;  /* 0x00000006ff06723e */ /* 0x000fc800000010ff */
[----:B------:R-:W-:Y:S01]  /*fec0*/  PRMT R10, R6, 0x7610, R10 ;  /* 0x00007610060a7816 */ /* 0x000fe2000000000a */
[----:B------:R-:W-:-:S05]  /*fed0*/  FMUL R6, R252, UR13 ;  /* 0x0000000dfc067c20 */ /* 0x000fca0008400000 */
[----:B------:R-:W-:-:S04]  /*fee0*/  F2FP.BF16.F32.PACK_AB R6, RZ, R6 ;  /* 0x00000006ff06723e */ /* 0x000fc800000010ff */
[----:B------:R-:W-:Y:S01]  /*fef0*/  PRMT R11, R6, 0x7610, R11 ;  /* 0x00007610060b7816 */ /* 0x000fe2000000000b */
[----:B------:R1:W-:Y:S01]  /*ff00*/  @P4 STG.E.U16 desc[UR14][R4.64+0x40], R10 ;  /* 0x0000400a04004986 */ /* 0x0003e2000c10150e */
[----:B------:R-:W-:-:S03]  /*ff10*/  FMUL R6, R251, UR13 ;  /* 0x0000000dfb067c20 */ /* 0x000fc60008400000 */
[----:B------:R2:W-:Y:S01]  /*ff20*/  @P2 STG.E.U16 desc[UR14][R4.64+0x42], R11 ;  /* 0x0000420b04002986 */ /* 0x0005e2000c10150e */
[C---:B------:R-:W-:Y:S02]  /*ff30*/  ISETP.GT.AND P2, PT, R0.reuse, 0x28, P0 ;  /* 0x000000280000780c */ /* 0x040fe40000744270 */
[----:B------:R-:W-:Y:S02]  /*ff40*/  ISETP.GT.AND P4, PT, R0, 0x28, P1 ;  /* 0x000000280000780c */ /* 0x000fe40000f84270 */
[----:B------:R-:W-:-:S04]  /*ff50*/  F2FP.BF16.F32.PACK_AB R6, RZ, R6 ;  /* 0x00000006ff06723e */ /* 0x000fc800000010ff */
[----:B------:R-:W-:Y:S01]  /*ff60*/  PRMT R13, R6, 0x7610, R13 ;  /* 0x00007610060d7816 */ /* 0x000fe2000000000d */
[----:B------:R-:W-:Y:S01]  /*ff70*/  @P3 STG.E.U16 desc[UR14][R2.64+0x52], R15 ;  /* 0x0000520f02003986 */ /* 0x000fe2000c10150e */
[----:B------:R-:W-:-:S03]  /*ff80*/  ISETP.GT.AND P3, PT, R0, 0x30, P0 ;  /* 0x000000300000780c */ /* 0x000fc60000764270 */
[----:B------:R3:W-:Y:S01]  /*ff90*/  @P2 STG.E.U16 desc[UR14][R2.64+0x50], R13 ;  /* 0x0000500d02002986 */ /* 0x0007e2000c10150e */
[----:B------:R-:W-:Y:S01]  /*ffa0*/  ISETP.GT.AND P2, PT, R0, 0x29, P1 ;  /* 0x000000290000780c */ /* 0x000fe20000f44270 */
[----:B------:R-:W-:Y:S02]  /*ffb0*/  FMUL R6, R248, UR13 ;  /* 0x0000000df8067c20 */ /* 0x000fe40008400000 */
[----:B------:R4:W-:Y:S01]  /*ffc0*/  @P4 STG.E.U16 desc[UR14][R4.64+0x50], R17 ;  /* 0x0000501104004986 */ /* 0x0009e2000c10150e */
[----:B------:R-:W-:Y:S02]  /*ffd0*/  ISETP.GT.AND P4, PT, R0, 0x31, P0 ;  /* 0x000000310000780c */ /* 0x000fe40000784270 */
[----:B------:R-:W-:Y:S01]  /*ffe0*/  F2FP.BF16.F32.PACK_AB R6, RZ, R6 ;  /* 0x00000006ff06723e */ /* 0x000fe200000010ff */
[----:B-1----:R-:W-:Y:S01]  /*fff0*/  FMUL R10, R244, UR13 ;  /* 0x0000000df40a7c20 */ /* 0x002fe20008400000 */
[----:B--2---:R-:W-:-:S05]  /*10000*/  FMUL R11, R243, UR13 ;  /* 0x0000000df30b7c20 */ /* 0x004fca0008400000 */
[----:B------:R-:W-:Y:S01]  /*10010*/  @P2 STG.E.U16 desc[UR14][R4.64+0x52], R6 ;  /* 0x0000520604002986 */ /* 0x000fe2000c10150e */
[----:B------:R-:W-:-:S03]  /*10020*/  ISETP.GT.AND P2, PT, R0, 0x31, P1 ;  /* 0x000000310000780c */ /* 0x000fc60000f44270 */
[----:B------:R-:W-:Y:S01]  /*10030*/  @P3 STG.E.U16 desc[UR14][R2.64+0x60], R7 ;  /* 0x0000600702003986 */ /* 0x000fe2000c10150e */
[----:B------:R-:W-:-:S03]  /*10040*/  ISETP.GT.AND P3, PT, R0, 0x38, P0 ;  /* 0x000000380000780c */ /* 0x000fc60000764270 */
[----:B------:R-:W-:Y:S01]  /*10050*/  @P4 STG.E.U16 desc[UR14][R2.64+0x62], R8 ;  /* 0x0000620802004986 */ /* 0x000fe2000c10150e */
[C---:B------:R-:W-:Y:S02]  /*10060*/  ISETP.GT.AND P4, PT, R0.reuse, 0x39, P0 ;  /* 0x000000390000780c */ /* 0x040fe40000784270 */
[----:B------:R-:W-:Y:S02]  /*10070*/  F2FP.BF16.F32.PACK_AB R10, RZ, R10 ;  /* 0x0000000aff0a723e */ /* 0x000fe400000010ff */
[----:B------:R-:W-:Y:S01]  /*10080*/  F2FP.BF16.F32.PACK_AB R11, RZ, R11 ;  /* 0x0000000bff0b723e */ /* 0x000fe200000010ff */
[----:B------:R-:W-:Y:S01]  /*10090*/  @P5 STG.E.U16 desc[UR14][R4.64+0x60], R9 ;  /* 0x0000600904005986 */ /* 0x000fe2000c10150e */
[----:B------:R-:W-:-:S03]  /*100a0*/  ISETP.GT.AND P5, PT, R0, 0x38, P1 ;  /* 0x000000380000780c */ /* 0x000fc60000fa4270 */
[----:B------:R-:W-:Y:S01]  /*100b0*/  @P2 STG.E.U16 desc[UR14][R4.64+0x62], R10 ;  /* 0x0000620a04002986 */ /* 0x000fe2000c10150e */
[----:B------:R-:W-:Y:S01]  /*100c0*/  ISETP.GT.AND P2, PT, R0, 0x39, P1 ;  /* 0x000000390000780c */ /* 0x000fe20000f44270 */
[----:B---3--:R-:W-:Y:S02]  /*100d0*/  FMUL R13, R242, UR13 ;  /* 0x0000000df20d7c20 */ /* 0x008fe40008400000 */
[----:B------:R-:W-:Y:S01]  /*100e0*/  @P3 STG.E.U16 desc[UR14][R2.64+0x70], R11 ;  /* 0x0000700b02003986 */ /* 0x000fe2000c10150e */
[C---:B------:R-:W-:Y:S01]  /*100f0*/  ISETP.GT.AND P3, PT, R0.reuse, 0x40, P0 ;  /* 0x000000400000780c */ /* 0x040fe20000764270 */
[----:B------:R-:W-:Y:S02]  /*10100*/  FMUL R15, R241, UR13 ;  /* 0x0000000df10f7c20 */ /* 0x000fe40008400000 */
[----:B------:R-:W-:Y:S01]  /*10110*/  @P4 STG.E.U16 desc[UR14][R2.64+0x72], R12 ;  /* 0x0000720c02004986 */ /* 0x000fe2000c10150e */
[----:B------:R-:W-:Y:S02]  /*10120*/  ISETP.GT.AND P4, PT, R0, 0x41, P0 ;  /* 0x000000410000780c */ /* 0x000fe40000784270 */
[----:B------:R-:W-:-:S02]  /*10130*/  F2FP.BF16.F32.PACK_AB R13, RZ, R13 ;  /* 0x0000000dff0d723e */ /* 0x000fc400000010ff */
[----:B------:R-:W-:-:S03]  /*10140*/  F2FP.BF16.F32.PACK_AB R15, RZ, R15 ;  /* 0x0000000fff0f723e */ /* 0x000fc600000010ff */
[----:B------:R-:W-:Y:S01]  /*10150*/  @P5 STG.E.U16 desc[UR14][R4.64+0x70], R13 ;  /* 0x0000700d04005986 */ /* 0x000fe2000c10150e */
[----:B------:R-:W-:-:S03]  /*10160*/  ISETP.GT.AND P5, PT, R0, 0x40, P1 ;  /* 0x000000400000780c */ /* 0x000fc60000fa4270 */
[----:B------:R-:W-:Y:S01]  /*10170*/  @P2 STG.E.U16 desc[UR14][R4.64+0x72], R15 ;  /* 0x0000720f04002986 */ /* 0x000fe2000c10150e */
[----:B------:R-:W-:Y:S01]  /*10180*/  ISETP.GT.AND P2, PT, R0, 0x41, P1 ;  /* 0x000000410000780c */ /* 0x000fe20000f44270 */
[----:B----4-:R-:W-:Y:S02]  /*10190*/  FMUL R17, R240, UR13 ;  /* 0x0000000df0117c20 */ /* 0x010fe40008400000 */
[----:B------:R-:W-:Y:S01]  /*101a0*/  @P3 STG.E.U16 desc[UR14][R2.64+0x80], R16 ;  /* 0x0000801002003986 */ /* 0x000fe2000c10150e */
[----:B------:R-:W-:-:S03]  /*101b0*/  ISETP.GT.AND P3, PT, R0, 0x48, P0 ;  /* 0x000000480000780c */ /* 0x000fc60000764270 */
[----:B------:R-:W-:Y:S01]  /*101c0*/  @P4 STG.E.U16 desc[UR14][R2.64+0x82], R18 ;  /* 0x0000821202004986 */ /* 0x000fe2000c10150e */
[----:B------:R-:W-:Y:S02]  /*101d0*/  ISETP.GT.AND P4, PT, R0, 0x49, P0 ;  /* 0x000000490000780c */ /* 0x000fe40000784270 */
[----:B------:R-:W-:-:S05]  /*101e0*/  F2FP.BF16.F32.PACK_AB R17, RZ, R17 ;  /* 0x00000011ff11723e */ /* 0x000fca00000010ff */
[----:B------:R-:W-:Y:S01]  /*101f0*/  @P5 STG.E.U16 desc[UR14][R4.64+0x80], R17 ;  /* 0x0000801104005986 */ /* 0x000fe2000c10150e */
[----:B------:R-:W-:-:S03]  /*10200*/  ISETP.GT.AND P5, PT, R0, 0x48, P1 ;  /* 0x000000480000780c */ /* 0x000fc60000fa4270 */
        /* <DEDUP_REMOVED lines=43> */
[C---:B------:R-:W-:Y:S02]  /*104c0*/  ISETP.GT.AND P3, PT, R0.reuse, 0x78, P0 ;  /* 0x000000780000780c */ /* 0x040fe40000764270 */
[C---:B------:R-:W-:Y:S01]  /*104d0*/  ISETP.GT.AND P0, PT, R0.reuse, 0x79, P0 ;  /* 0x000000790000780c */ /* 0x040fe20000704270 */
[----:B------:R-:W-:Y:S01]  /*104e0*/  @P4 STG.E.U16 desc[UR14][R2.64+0xe2], R233 ;  /* 0x0000e2e902004986 */ /* 0x000fe2000c10150e */
[C---:B------:R-:W-:Y:S02]  /*104f0*/  ISETP.GT.AND P4, PT, R0.reuse, 0x78, P1 ;  /* 0x000000780000780c */ /* 0x040fe40000f84270 */
[----:B------:R-:W-:Y:S01]  /*10500*/  ISETP.GT.AND P1, PT, R0, 0x79, P1 ;  /* 0x000000790000780c */ /* 0x000fe20000f24270 */
[----:B------:R-:W-:Y:S01]  /*10510*/  @P5 STG.E.U16 desc[UR14][R4.64+0xe0], R234 ;  /* 0x0000e0ea04005986 */ /* 0x000fe2000c10150e */
[----:B------:R-:W-:-:S03]  /*10520*/  USHF.L.U32 UR10, UR6, 0x1, URZ ;  /* 0x00000001060a7899 */ /* 0x000fc6000800063f */
[----:B------:R-:W-:Y:S04]  /*10530*/  @P2 STG.E.U16 desc[UR14][R4.64+0xe2], R235 ;  /* 0x0000e2eb04002986 */ /* 0x000fe8000c10150e */
[----:B------:R-:W-:Y:S04]  /*10540*/  @P3 STG.E.U16 desc[UR14][R2.64+0xf0], R236 ;  /* 0x0000f0ec02003986 */ /* 0x000fe8000c10150e */
[----:B------:R-:W-:Y:S01]  /*10550*/  @P0 STG.E.U16 desc[UR14][R2.64+0xf2], R237 ;  /* 0x0000f2ed02000986 */ /* 0x000fe2000c10150e */
[----:B------:R-:W-:-:S03]  /*10560*/  ISETP.GT.AND P0, PT, R14, 0x48, PT ;  /* 0x000000480e00780c */ /* 0x000fc60003f04270 */
[----:B------:R-:W-:Y:S01]  /*10570*/  @P4 STG.E.U16 desc[UR14][R4.64+0xf0], R238 ;  /* 0x0000f0ee04004986 */ /* 0x000fe2000c10150e */
[----:B------:R-:W-:-:S03]  /*10580*/  USHF.L.U64.HI UR6, UR6, 0x1, UR7 ;  /* 0x0000000106067899 */ /* 0x000fc60008010207 */
[----:B------:R1:W-:Y:S01]  /*10590*/  @P1 STG.E.U16 desc[UR14][R4.64+0xf2], R239 ;  /* 0x0000f2ef04001986 */ /* 0x0003e2000c10150e */
[----:B------:R-:W-:Y:S02]  /*105a0*/  ISETP.GT.AND P1, PT, R14, 0x40, PT ;  /* 0x000000400e00780c */ /* 0x000fe40003f24270 */
[C---:B------:R-:W-:Y:S02]  /*105b0*/  ISETP.GT.AND P3, PT, R0.reuse, RZ, P0 ;  /* 0x000000ff0000720c */ /* 0x040fe40000764270 */
[C---:B------:R-:W-:Y:S02]  /*105c0*/  ISETP.GT.AND P5, PT, R0.reuse, RZ, P1 ;  /* 0x000000ff0000720c */ /* 0x040fe40000fa4270 */
[----:B------:R-:W-:Y:S02]  /*105d0*/  ISETP.GT.AND P4, PT, R0, 0x1, P1 ;  /* 0x000000010000780c */ /* 0x000fe40000f84270 */
[----:B-1----:R-:W-:Y:S02]  /*105e0*/  IADD3 R4, P6, R2, UR10, RZ ;  /* 0x0000000a02047c10 */ /* 0x002fe4000ffde0ff */
[----:B------:R-:W-:-:S02]  /*105f0*/  ISETP.GT.AND P2, PT, R0, 0x1, P0 ;  /* 0x000000010000780c */ /* 0x000fc40000744270 */
[----:B------:R-:W-:Y:S02]  /*10600*/  IADD3.X R5, R3, UR6, RZ, P6, !PT ;  /* 0x0000000603057c10 */ /* 0x000fe4000b7fe4ff */
[----:B------:R-:W-:Y:S02]  /*10610*/  IADD3 R10, P6, R4, UR9, RZ ;  /* 0x00000009040a7c10 */ /* 0x000fe4000ffde0ff */
[----:B------:R-:W-:Y:S02]  /*10620*/  F2FP.BF16.F32.PACK_AB R152, RZ, R152 ;  /* 0x00000098ff98723e */ /* 0x000fe400000010ff */
[----:B------:R-:W-:Y:S02]  /*10630*/  F2FP.BF16.F32.PACK_AB R153, RZ, R153 ;  /* 0x00000099ff99723e */ /* 0x000fe400000010ff */
[----:B------:R-:W-:Y:S02]  /*10640*/  F2FP.BF16.F32.PACK_AB R154, RZ, R154 ;  /* 0x0000009aff9a723e */ /* 0x000fe400000010ff */
[----:B------:R-:W-:Y:S01]  /*10650*/  IADD3.X R11, R5, UR8, RZ, P6, !PT ;  /* 0x00000008050b7c10 */ /* 0x000fe2000b7fe4ff */
[----:B------:R-:W-:Y:S01]  /*10660*/  FMUL R6, R156, UR13 ;  /* 0x0000000d9c067c20 */ /* 0x000fe20008400000 */
[----:B------:R-:W-:Y:S01]  /*10670*/  F2FP.BF16.F32.PACK_AB R155, RZ, R155 ;  /* 0x0000009bff9b723e */ /* 0x000fe200000010ff */
[----:B------:R-:W-:Y:S01]  /*10680*/  @P5 STG.E.U16 desc[UR14][R4.64], R152 ;  /* 0x0000009804005986 */ /* 0x000fe2000c10150e */
[----:B------:R-:W-:-:S03]  /*10690*/  FMUL R7, R157, UR13 ;  /* 0x0000000d9d077c20 */ /* 0x000fc60008400000 */
[----:B------:R-:W-:Y:S01]  /*106a0*/  @P4 STG.E.U16 desc[UR14][R4.64+0x2], R153 ;  /* 0x0000029904004986 */ /* 0x000fe2000c10150e */
[----:B------:R-:W-:-:S03]  /*106b0*/  ISETP.GT.AND P4, PT, R0, 0x9, P1 ;  /* 0x000000090000780c */ /* 0x000fc60000f84270 */
[----:B------:R-:W-:Y:S01]  /*106c0*/  @P3 STG.E.U16 desc[UR14][R10.64], R154 ;  /* 0x0000009a0a003986 */ /* 0x000fe2000c10150e */
[C---:B------:R-:W-:Y:S01]  /*106d0*/  ISETP.GT.AND P3, PT, R0.reuse, 0x8, P1 ;  /* 0x000000080000780c */ /* 0x040fe20000f64270 */
[----:B------:R-:W-:Y:S01]  /*106e0*/  IMAD.U32 R9, RZ, RZ, UR9 ;  /* 0x00000009ff097e24 */ /* 0x000fe2000f8e00ff */
[----:B------:R-:W-:Y:S01]  /*106f0*/  F2FP.BF16.F32.PACK_AB R6, RZ, R6 ;  /* 0x00000006ff06723e */ /* 0x000fe200000010ff */
[----:B------:R1:W-:Y:S01]  /*10700*/  @P2 STG.E.U16 desc[UR14][R10.64+0x2], R155 ;  /* 0x0000029b0a002986 */ /* 0x0003e2000c10150e */
[----:B------:R-:W-:Y:S01]  /*10710*/  ISETP.GT.AND P2, PT, R0, 0x8, P0 ;  /* 0x000000080000780c */ /* 0x000fe20000744270 */
[----:B------:R-:W-:Y:S01]  /*10720*/  FMUL R8, R158, UR13 ;  /* 0x0000000d9e087c20 */ /* 0x000fe20008400000 */
[----:B------:R-:W-:-:S04]  /*10730*/  F2FP.BF16.F32.PACK_AB R7, RZ, R7 ;  /* 0x00000007ff07723e */ /* 0x000fc800000010ff */
[----:B------:R-:W-:Y:S02]  /*10740*/  F2FP.BF16.F32.PACK_AB R8, RZ, R8 ;  /* 0x00000008ff08723e */ /* 0x000fe400000010ff */
[----:B-1----:R-:W-:Y:S01]  /*10750*/  PRMT R10, R6, 0x7610, R10 ;  /* 0x00007610060a7816 */ /* 0x002fe2000000000a */
[----:B------:R-:W-:Y:S01]  /*10760*/  IMAD.U32 R11, RZ, RZ, UR8 ;  /* 0x00000008ff0b7e24 */ /* 0x000fe2000f8e00ff */
[----:B------:R-:W-:Y:S02]  /*10770*/  IADD3 R6, P5, P6, R9, UR10, R2 ;  /* 0x0000000a09067c10 */ /* 0x000fe4000febe002 */
[----:B------:R-:W-:Y:S02]  /*10780*/  PRMT R9, R7, 0x7610, R9 ;  /* 0x0000761007097816 */ /* 0x000fe40000000009 */
[----:B------:R-:W-:Y:S01]  /*10790*/  IADD3.X R7, R11, UR6, R3, P5, P6 ;  /* 0x000000060b077c10 */ /* 0x000fe2000afec403 */
[----:B------:R-:W-:Y:S01]  /*107a0*/  @P3 STG.E.U16 desc[UR14][R4.64+0x10], R10 ;  /* 0x0000100a04003986 */ /* 0x000fe2000c10150e */
[----:B------:R-:W-:-:S03]  /*107b0*/  ISETP.GT.AND P3, PT, R0, 0x9, P0 ;  /* 0x000000090000780c */ /* 0x000fc60000764270 */
[----:B------:R-:W-:Y:S01]  /*107c0*/  @P4 STG.E.U16 desc[UR14][R4.64+0x12], R9 ;  /* 0x0000120904004986 */ /* 0x000fe2000c10150e */
[C---:B------:R-:W-:Y:S01]  /*107d0*/  ISETP.GT.AND P4, PT, R0.reuse, 0x10, P1 ;  /* 0x000000100000780c */ /* 0x040fe20000f84270 */
[----:B------:R-:W-:Y:S01]  /*107e0*/  FMUL R159, R159, UR13 ;  /* 0x0000000d9f9f7c20 */ /* 0x000fe20008400000 */
[C---:B------:R-:W-:Y:S01]  /*107f0*/  ISETP.GT.AND P5, PT, R0.reuse, 0x11, P1 ;  /* 0x000000110000780c */ /* 0x040fe20000fa4270 */
[----:B------:R-:W-:Y:S01]  /*10800*/  @P2 STG.E.U16 desc[UR14][R6.64+0x10], R8 ;  /* 0x0000100806002986 */ /* 0x000fe2000c10150e */
[----:B------:R-:W-:Y:S01]  /*10810*/  ISETP.GT.AND P2, PT, R0, 0x10, P0 ;  /* 0x000000100000780c */ /* 0x000fe20000744270 */
[----:B------:R-:W-:Y:S01]  /*10820*/  FMUL R160, R160, UR13 ;  /* 0x0000000da0a07c20 */ /* 0x000fe20008400000 */
[----:B------:R-:W-:Y:S01]  /*10830*/  FMUL R161, R161, UR13 ;  /* 0x0000000da1a17c20 */ /* 0x000fe20008400000 */
[----:B------:R-:W-:Y:S01]  /*10840*/  FMUL R162, R162, UR13 ;  /* 0x0000000da2a27c20 */ /* 0x000fe20008400000 */
[----:B------:R-:W-:Y:S02]  /*10850*/  F2FP.BF16.F32.PACK_AB R159, RZ, R159 ;  /* 0x0000009fff9f723e */ /* 0x000fe400000010ff */
[----:B------:R-:W-:-:S02]  /*10860*/  F2FP.BF16.F32.PACK_AB R160, RZ, R160 ;  /* 0x000000a0ffa0723e */ /* 0x000fc400000010ff */
[----:B------:R-:W-:Y:S02]  /*10870*/  F2FP.BF16.F32.PACK_AB R161, RZ, R161 ;  /* 0x000000a1ffa1723e */ /* 0x000fe400000010ff */
[----:B------:R-:W-:Y:S01]  /*10880*/  F2FP.BF16.F32.PACK_AB R162, RZ, R162 ;  /* 0x000000a2ffa2723e */ /* 0x000fe200000010ff */
[----:B------:R-:W-:Y:S01]  /*10890*/  @P3 STG.E.U16 desc[UR14][R6.64+0x12], R159 ;  /* 0x0000129f06003986 */ /* 0x000fe2000c10150e */
[----:B------:R-:W-:-:S03]  /*108a0*/  ISETP.GT.AND P3, PT, R0, 0x11, P0 ;  /* 0x000000110000780c */ /* 0x000fc60000764270 */
[----:B------:R-:W-:Y:S01]  /*108b0*/  @P4 STG.E.U16 desc[UR14][R4.64+0x20], R160 ;  /* 0x000020a004004986 */ /* 0x000fe2000c10150e */
[C---:B------:R-:W-:Y:S01]  /*108c0*/  ISETP.GT.AND P4, PT, R0.reuse, 0x18, P1 ;  /* 0x000000180000780c */ /* 0x040fe20000f84270 */
[----:B------:R-:W-:Y:S02]  /*108d0*/  FMUL R163, R163, UR13 ;  /* 0x0000000da3a37c20 */ /* 0x000fe40008400000 */
[----:B------:R-:W-:Y:S01]  /*108e0*/  @P5 STG.E.U16 desc[UR14][R4.64+0x22], R161 ;  /* 0x000022a104005986 */ /* 0x000fe2000c10150e */
[----:B------:R-:W-:Y:S01]  /*108f0*/  ISETP.GT.AND P5, PT, R0, 0x19, P1 ;  /* 0x000000190000780c */ /* 0x000fe20000fa4270 */
[----:B------:R-:W-:Y:S02]  /*10900*/  FMUL R164, R164, UR13 ;  /* 0x0000000da4a47c20 */ /* 0x000fe40008400000 */
[----:B------:R-:W-:Y:S01]  /*10910*/  @P2 STG.E.U16 desc[UR14][R6.64+0x20], R162 ;  /* 0x000020a206002986 */ /* 0x000fe2000c10150e */
[----:B------:R-:W-:Y:S01]  /*10920*/  ISETP.GT.AND P2, PT, R0, 0x18, P0 ;  /* 0x000000180000780c */ /* 0x000fe20000744270 */
[----:B------:R-:W-:Y:S01]  /*10930*/  FMUL R165, R165, UR13 ;  /* 0x0000000da5a57c20 */ /* 0x000fe20008400000 */
[----:B------:R-:W-:Y:S01]  /*10940*/  FMUL R166, R166, UR13 ;  /* 0x0000000da6a67c20 */ /* 0x000fe20008400000 */
[----:B------:R-:W-:-:S02]  /*10950*/  F2FP.BF16.F32.PACK_AB R163, RZ, R163 ;  /* 0x000000a3ffa3723e */ /* 0x000fc400000010ff */
[----:B------:R-:W-:Y:S02]  /*10960*/  F2FP.BF16.F32.PACK_AB R164, RZ, R164 ;  /* 0x000000a4ffa4723e */ /* 0x000fe400000010ff */
        /* <DEDUP_REMOVED lines=181> */
[C---:B------:R-:W-:Y:S02]  /*114c0*/  ISETP.GT.AND P4, PT, R0.reuse, 0x71, P0 ;  /* 0x000000710000780c */ /* 0x040fe40000784270 */
[----:B------:R-:W-:Y:S01]  /*114d0*/  ISETP.GT.AND P1, PT, R0, 0x79, P1 ;  /* 0x000000790000780c */ /* 0x000fe20000f24270 */
[----:B------:R-:W-:Y:S01]  /*114e0*/  @P5 STG.E.U16 desc[UR14][R4.64+0xe2], R209 ;  /* 0x0000e2d104005986 */ /* 0x000fe2000c10150e */
[----:B------:R-:W-:-:S03]  /*114f0*/  FMUL R211, R211, UR13 ;  /* 0x0000000dd3d37c20 */ /* 0x000fc60008400000 */
[----:B------:R-:W-:Y:S01]  /*11500*/  @P2 STG.E.U16 desc[UR14][R6.64+0xe0], R210 ;  /* 0x0000e0d206002986 */ /* 0x000fe2000c10150e */
[----:B------:R-:W-:Y:S01]  /*11510*/  ISETP.GT.AND P2, PT, R0, 0x78, P0 ;  /* 0x000000780000780c */ /* 0x000fe20000744270 */
[----:B------:R-:W-:Y:S01]  /*11520*/  FMUL R212, R212, UR13 ;  /* 0x0000000dd4d47c20 */ /* 0x000fe20008400000 */
[----:B------:R-:W-:Y:S01]  /*11530*/  FMUL R213, R213, UR13 ;  /* 0x0000000dd5d57c20 */ /* 0x000fe20008400000 */
[----:B------:R-:W-:Y:S02]  /*11540*/  F2FP.BF16.F32.PACK_AB R211, RZ, R211 ;  /* 0x000000d3ffd3723e */ /* 0x000fe400000010ff */
[----:B------:R-:W-:Y:S01]  /*11550*/  ISETP.GT.AND P0, PT, R0, 0x79, P0 ;  /* 0x000000790000780c */ /* 0x000fe20000704270 */
[----:B------:R-:W-:Y:S01]  /*11560*/  FMUL R214, R214, UR13 ;  /* 0x0000000dd6d67c20 */ /* 0x000fe20008400000 */
[----:B------:R-:W-:Y:S02]  /*11570*/  F2FP.BF16.F32.PACK_AB R212, RZ, R212 ;  /* 0x000000d4ffd4723e */ /* 0x000fe400000010ff */
[----:B------:R-:W-:Y:S01]  /*11580*/  F2FP.BF16.F32.PACK_AB R213, RZ, R213 ;  /* 0x000000d5ffd5723e */ /* 0x000fe200000010ff */
[----:B------:R-:W-:Y:S01]  /*11590*/  @P4 STG.E.U16 desc[UR14][R6.64+0xe2], R211 ;  /* 0x0000e2d306004986 */ /* 0x000fe2000c10150e */
[----:B------:R-:W-:Y:S01]  /*115a0*/  F2FP.BF16.F32.PACK_AB R214, RZ, R214 ;  /* 0x000000d6ffd6723e */ /* 0x000fe200000010ff */
[----:B------:R-:W-:-:S02]  /*115b0*/  USHF.L.U32 UR7, UR18, 0x8, URZ ;  /* 0x0000000812077899 */ /* 0x000fc4000800063f */
[----:B------:R-:W-:Y:S04]  /*115c0*/  @P3 STG.E.U16 desc[UR14][R4.64+0xf0], R212 ;  /* 0x0000f0d404003986 */ /* 0x000fe8000c10150e */
[----:B------:R1:W-:Y:S01]  /*115d0*/  @P1 STG.E.U16 desc[UR14][R4.64+0xf2], R213 ;  /* 0x0000f2d504001986 */ /* 0x0003e2000c10150e */
[----:B------:R-:W-:Y:S01]  /*115e0*/  FMUL R215, R215, UR13 ;  /* 0x0000000dd7d77c20 */ /* 0x000fe20008400000 */
[----:B------:R-:W-:Y:S01]  /*115f0*/  USHF.L.U64.HI UR6, UR18, 0x8, UR19 ;  /* 0x0000000812067899 */ /* 0x000fe20008010213 */
[----:B-1----:R-:W-:Y:S02]  /*11600*/  @P2 IMAD.MOV.U32 R4, RZ, RZ, R6 ;  /* 0x000000ffff042224 */ /* 0x002fe400078e0006 */
[----:B------:R-:W-:Y:S01]  /*11610*/  @P2 IMAD.MOV.U32 R5, RZ, RZ, R7 ;  /* 0x000000ffff052224 */ /* 0x000fe200078e0007 */
[----:B------:R-:W-:-:S04]  /*11620*/  F2FP.BF16.F32.PACK_AB R215, RZ, R215 ;  /* 0x000000d7ffd7723e */ /* 0x000fc800000010ff */
[----:B------:R1:W-:Y:S01]  /*11630*/  @P2 STG.E.U16 desc[UR14][R4.64+0xf0], R214 ;  /* 0x0000f0d604002986 */ /* 0x0003e2000c10150e */
[C---:B------:R-:W-:Y:S01]  /*11640*/  ISETP.GT.AND P3, PT, R14.reuse, 0x80, PT ;  /* 0x000000800e00780c */ /* 0x040fe20003f64270 */
[----:B------:R-:W-:Y:S01]  /*11650*/  IMAD.U32 R9, RZ, RZ, UR6 ;  /* 0x00000006ff097e24 */ /* 0x000fe2000f8e00ff */
[----:B------:R-:W-:Y:S01]  /*11660*/  ISETP.GT.AND P1, PT, R14, 0x88, PT ;  /* 0x000000880e00780c */ /* 0x000fe20003f24270 */
[----:B-1----:R-:W-:Y:S02]  /*11670*/  @P0 IMAD.MOV.U32 R5, RZ, RZ, R7 ;  /* 0x000000ffff050224 */ /* 0x002fe400078e0007 */
[----:B------:R-:W-:Y:S02]  /*11680*/  IMAD.U32 R7, RZ, RZ, UR7 ;  /* 0x00000007ff077e24 */ /* 0x000fe4000f8e00ff */
[----:B------:R-:W-:-:S03]  /*11690*/  @P0 IMAD.MOV.U32 R4, RZ, RZ, R6 ;  /* 0x000000ffff040224 */ /* 0x000fc600078e0006 */
[----:B------:R-:W-:Y:S02]  /*116a0*/  IADD3 R6, P5, P6, R2, UR9, R7 ;  /* 0x0000000902067c10 */ /* 0x000fe4000febe007 */
[----:B------:R1:W-:Y:S01]  /*116b0*/  @P0 STG.E.U16 desc[UR14][R4.64+0xf2], R215 ;  /* 0x0000f2d704000986 */ /* 0x0003e2000c10150e */
[C---:B------:R-:W-:Y:S02]  /*116c0*/  ISETP.GT.AND P0, PT, R0.reuse, RZ, P3 ;  /* 0x000000ff0000720c */ /* 0x040fe40001f04270 */
[----:B------:R-:W-:Y:S02]  /*116d0*/  ISETP.GT.AND P2, PT, R0, 0x1, P3 ;  /* 0x000000010000780c */ /* 0x000fe40001f44270 */
[----:B------:R-:W-:Y:S01]  /*116e0*/  IADD3.X R7, R3, UR8, R9, P5, P6 ;  /* 0x0000000803077c10 */ /* 0x000fe2000afec409 */
[----:B------:R-:W-:Y:S01]  /*116f0*/  FMUL R88, R88, UR13 ;  /* 0x0000000d58587c20 */ /* 0x000fe20008400000 */
[----:B------:R-:W-:Y:S01]  /*11700*/  ISETP.GT.AND P5, PT, R0, RZ, P1 ;  /* 0x000000ff0000720c */ /* 0x000fe20000fa4270 */
[----:B------:R-:W-:Y:S01]  /*11710*/  FMUL R89, R89, UR13 ;  /* 0x0000000d59597c20 */ /* 0x000fe20008400000 */
[----:B-1----:R-:W-:Y:S01]  /*11720*/  IADD3 R4, P4, R2, UR7, RZ ;  /* 0x0000000702047c10 */ /* 0x002fe2000ff9e0ff */
[----:B------:R-:W-:-:S03]  /*11730*/  FMUL R90, R90, UR13 ;  /* 0x0000000d5a5a7c20 */ /* 0x000fc60008400000 */
[----:B------:R-:W-:Y:S02]  /*11740*/  IADD3.X R5, R3, UR6, RZ, P4, !PT ;  /* 0x0000000603057c10 */ /* 0x000fe4000a7fe4ff */
[----:B------:R-:W-:Y:S02]  /*11750*/  IADD3 R8, P4, R4, UR9, RZ ;  /* 0x0000000904087c10 */ /* 0x000fe4000ff9e0ff */
[----:B------:R-:W-:Y:S02]  /*11760*/  F2FP.BF16.F32.PACK_AB R88, RZ, R88 ;  /* 0x00000058ff58723e */ /* 0x000fe400000010ff */
[----:B------:R-:W-:Y:S02]  /*11770*/  F2FP.BF16.F32.PACK_AB R89, RZ, R89 ;  /* 0x00000059ff59723e */ /* 0x000fe400000010ff */
[----:B------:R-:W-:Y:S02]  /*11780*/  F2FP.BF16.F32.PACK_AB R90, RZ, R90 ;  /* 0x0000005aff5a723e */ /* 0x000fe400000010ff */
[----:B------:R-:W-:Y:S01]  /*11790*/  IADD3.X R9, R5, UR8, RZ, P4, !PT ;  /* 0x0000000805097c10 */ /* 0x000fe2000a7fe4ff */
[----:B------:R-:W-:Y:S01]  /*117a0*/  @P0 STG.E.U16 desc[UR14][R4.64], R88 ;  /* 0x0000005804000986 */ /* 0x000fe2000c10150e */
[----:B------:R-:W-:-:S02]  /*117b0*/  ISETP.GT.AND P0, PT, R0, 0x1, P1 ;  /* 0x000000010000780c */ /* 0x000fc40000f04270 */
[C---:B------:R-:W-:Y:S01]  /*117c0*/  ISETP.GT.AND P4, PT, R0.reuse, 0x9, P3 ;  /* 0x000000090000780c */ /* 0x040fe20001f84270 */
[----:B------:R-:W-:Y:S01]  /*117d0*/  @P2 STG.E.U16 desc[UR14][R4.64+0x2], R89 ;  /* 0x0000025904002986 */ /* 0x000fe2000c10150e */
[C---:B------:R-:W-:Y:S01]  /*117e0*/  ISETP.GT.AND P2, PT, R0.reuse, 0x8, P3 ;  /* 0x000000080000780c */ /* 0x040fe20001f44270 */
[----:B------:R-:W-:Y:S02]  /*117f0*/  FMUL R91, R91, UR13 ;  /* 0x0000000d5b5b7c20 */ /* 0x000fe40008400000 */
[----:B------:R-:W-:Y:S01]  /*11800*/  @P5 STG.E.U16 desc[UR14][R8.64], R90 ;  /* 0x0000005a08005986 */ /* 0x000fe2000c10150e */
[----:B------:R-:W-:Y:S01]  /*11810*/  ISETP.GT.AND P5, PT, R0, 0x8, P1 ;  /* 0x000000080000780c */ /* 0x000fe20000fa4270 */
[----:B------:R-:W-:Y:S01]  /*11820*/  FMUL R92, R92, UR13 ;  /* 0x0000000d5c5c7c20 */ /* 0x000fe20008400000 */
[----:B------:R-:W-:Y:S01]  /*11830*/  FMUL R93, R93, UR13 ;  /* 0x0000000d5d5d7c20 */ /* 0x000fe20008400000 */
[----:B------:R-:W-:Y:S01]  /*11840*/  FMUL R94, R94, UR13 ;  /* 0x0000000d5e5e7c20 */ /* 0x000fe20008400000 */
[----:B------:R-:W-:-:S02]  /*11850*/  F2FP.BF16.F32.PACK_AB R91, RZ, R91 ;  /* 0x0000005bff5b723e */ /* 0x000fc400000010ff */
[----:B------:R-:W-:Y:S02]  /*11860*/  F2FP.BF16.F32.PACK_AB R92, RZ, R92 ;  /* 0x0000005cff5c723e */ /* 0x000fe400000010ff */
[----:B------:R-:W-:Y:S02]  /*11870*/  F2FP.BF16.F32.PACK_AB R93, RZ, R93 ;  /* 0x0000005dff5d723e */ /* 0x000fe400000010ff */
[----:B------:R-:W-:Y:S01]  /*11880*/  F2FP.BF16.F32.PACK_AB R94, RZ, R94 ;  /* 0x0000005eff5e723e */ /* 0x000fe200000010ff */
[----:B------:R1:W-:Y:S01]  /*11890*/  @P0 STG.E.U16 desc[UR14][R8.64+0x2], R91 ;  /* 0x0000025b08000986 */ /* 0x0003e2000c10150e */
[----:B------:R-:W-:-:S03]  /*118a0*/  ISETP.GT.AND P0, PT, R0, 0x9, P1 ;  /* 0x000000090000780c */ /* 0x000fc60000f04270 */
[----:B------:R-:W-:Y:S01]  /*118b0*/  @P2 STG.E.U16 desc[UR14][R4.64+0x10], R92 ;  /* 0x0000105c04002986 */ /* 0x000fe2000c10150e */
[----:B------:R-:W-:-:S03]  /*118c0*/  ISETP.GT.AND P2, PT, R0, 0x10, P3 ;  /* 0x000000100000780c */ /* 0x000fc60001f44270 */
        /* <DEDUP_REMOVED lines=140> */
[----:B------:R-:W-:Y:S04]  /*12190*/  @P0 STG.E.U16 desc[UR14][R6.64+0x92], R127 ;  /* 0x0000927f06000986 */ /* 0x000fe8000c10150e */
[----:B------:R-:W-:Y:S01]  /*121a0*/  @P2 STG.E.U16 desc[UR14][R4.64+0xa0], R128 ;  /* 0x0000a08004002986 */ /* 0x000fe2000c10150e */
[----:B------:R-:W-:-:S03]  /*121b0*/  ISETP.GT.AND P2, PT, R0, 0x51, P1 ;  /* 0x000000510000780c */ /* 0x000fc60000f44270 */
[----:B------:R-:W-:Y:S01]  /*121c0*/  @P4 STG.E.U16 desc[UR14][R4.64+0xa2], R129 ;  /* 0x0000a28104004986 */ /* 0x000fe2000c10150e */
[----:B------:R-:W-:-:S03]  /*121d0*/  FMUL R131, R131, UR13 ;  /* 0x0000000d83837c20 */ /* 0x000fc60008400000 */
[----:B------:R-:W-:Y:S01]  /*121e0*/  @P5 STG.E.U16 desc[UR14][R6.64+0xa0], R130 ;  /* 0x0000a08206005986 */ /* 0x000fe2000c10150e */
[----:B------:R-:W-:Y:S01]  /*121f0*/  ISETP.GT.AND P5, PT, R0, 0x59, P3 ;  /* 0x000000590000780c */ /* 0x000fe20001fa4270 */
[----:B------:R-:W-:Y:S01]  /*12200*/  FMUL R133, R133, UR13 ;  /* 0x0000000d85857c20 */ /* 0x000fe20008400000 */
[----:B------:R-:W-:-:S04]  /*12210*/  F2FP.BF16.F32.PACK_AB R131, RZ, R131 ;  /* 0x00000083ff83723e */ /* 0x000fc800000010ff */
[----:B------:R-:W-:Y:S01]  /*12220*/  F2FP.BF16.F32.PACK_AB R133, RZ, R133 ;  /* 0x00000085ff85723e */ /* 0x000fe200000010ff */
[----:B------:R-:W-:Y:S01]  /*12230*/  @P2 STG.E.U16 desc[UR14][R6.64+0xa2], R131 ;  /* 0x0000a28306002986 */ /* 0x000fe2000c10150e */
[C---:B------:R-:W-:Y:S02]  /*12240*/  ISETP.GT.AND P4, PT, R0.reuse, 0x58, P3 ;  /* 0x000000580000780c */ /* 0x040fe40001f84270 */
[----:B------:R-:W-:Y:S01]  /*12250*/  ISETP.GT.AND P0, PT, R0, 0x58, P1 ;  /* 0x000000580000780c */ /* 0x000fe20000f04270 */
[----:B------:R-:W-:Y:S01]  /*12260*/  FMUL R132, R132, UR13 ;  /* 0x0000000d84847c20 */ /* 0x000fe20008400000 */
[C---:B------:R-:W-:Y:S01]  /*12270*/  ISETP.GT.AND P2, PT, R0.reuse, 0x59, P1 ;  /* 0x000000590000780c */ /* 0x040fe20000f44270 */
[----:B------:R-:W-:Y:S01]  /*12280*/  @P5 STG.E.U16 desc[UR14][R4.64+0xb2], R133 ;  /* 0x0000b28504005986 */ /* 0x000fe2000c10150e */
[----:B------:R-:W-:Y:S01]  /*12290*/  ISETP.GT.AND P5, PT, R0, 0x60, P3 ;  /* 0x000000600000780c */ /* 0x000fe20001fa4270 */
[----:B------:R-:W-:Y:S01]  /*122a0*/  FMUL R134, R134, UR13 ;  /* 0x0000000d86867c20 */ /* 0x000fe20008400000 */
        /* <DEDUP_REMOVED lines=8> */
[----:B------:R-:W-:Y:S01]  /*12330*/  @P4 STG.E.U16 desc[UR14][R4.64+0xb0], R132 ;  /* 0x0000b08404004986 */ /* 0x000fe2000c10150e */
[----:B------:R-:W-:-:S03]  /*12340*/  F2FP.BF16.F32.PACK_AB R137, RZ, R137 ;  /* 0x00000089ff89723e */ /* 0x000fc600000010ff */
[----:B------:R-:W-:Y:S01]  /*12350*/  @P0 STG.E.U16 desc[UR14][R6.64+0xb0], R134 ;  /* 0x0000b08606000986 */ /* 0x000fe2000c10150e */
[----:B------:R-:W-:-:S03]  /*12360*/  ISETP.GT.AND P4, PT, R0, 0x60, P1 ;  /* 0x000000600000780c */ /* 0x000fc60000f84270 */
[----:B------:R-:W-:Y:S01]  /*12370*/  @P2 STG.E.U16 desc[UR14][R6.64+0xb2], R135 ;  /* 0x0000b28706002986 */ /* 0x000fe2000c10150e */
[----:B------:R-:W-:-:S03]  /*12380*/  FMUL R138, R138, UR13 ;  /* 0x0000000d8a8a7c20 */ /* 0x000fc60008400000 */
[----:B------:R-:W-:Y:S01]  /*12390*/  @P5 STG.E.U16 desc[UR14][R4.64+0xc0], R136 ;  /* 0x0000c08804005986 */ /* 0x000fe2000c10150e */
[----:B------:R-:W-:-:S03]  /*123a0*/  ISETP.GT.AND P5, PT, R0, 0x61, P1 ;  /* 0x000000610000780c */ /* 0x000fc60000fa4270 */
[----:B------:R-:W-:Y:S01]  /*123b0*/  @P6 STG.E.U16 desc[UR14][R4.64+0xc2], R137 ;  /* 0x0000c28904006986 */ /* 0x000fe2000c10150e */
[----:B------:R-:W-:Y:S01]  /*123c0*/  ISETP.GT.AND P6, PT, R0, 0x68, P3 ;  /* 0x000000680000780c */ /* 0x000fe20001fc4270 */
[----:B------:R-:W-:Y:S01]  /*123d0*/  FMUL R139, R139, UR13 ;  /* 0x0000000d8b8b7c20 */ /* 0x000fe20008400000 */
[----:B------:R-:W-:Y:S01]  /*123e0*/  FMUL R140, R140, UR13 ;  /* 0x0000000d8c8c7c20 */ /* 0x000fe20008400000 */
[----:B------:R-:W-:-:S03]  /*123f0*/  F2FP.BF16.F32.PACK_AB R138, RZ, R138 ;  /* 0x0000008aff8a723e */ /* 0x000fc600000010ff */
        /* <DEDUP_REMOVED lines=11> */
[----:B------:R-:W-:-:S03]  /*124b0*/  F2FP.BF16.F32.PACK_AB R141, RZ, R141 ;  /* 0x0000008dff8d723e */ /* 0x000fc600000010ff */
[----:B------:R-:W-:Y:S02]  /*124c0*/  F2FP.BF16.F32.PACK_AB R142, RZ, R142 ;  /* 0x0000008eff8e723e */ /* 0x000fe400000010ff */
[----:B------:R-:W-:Y:S01]  /*124d0*/  F2FP.BF16.F32.PACK_AB R143, RZ, R143 ;  /* 0x0000008fff8f723e */ /* 0x000fe200000010ff */
[----:B------:R-:W-:Y:S04]  /*124e0*/  @P4 STG.E.U16 desc[UR14][R4.64+0xd2], R141 ;  /* 0x0000d28d04004986 */ /* 0x000fe8000c10150e */
[----:B------:R-:W-:Y:S01]  /*124f0*/  @P5 STG.E.U16 desc[UR14][R6.64+0xd0], R142 ;  /* 0x0000d08e06005986 */ /* 0x000fe2000c10150e */
[----:B------:R-:W-:-:S03]  /*12500*/  ISETP.GT.AND P5, PT, R0, 0x70, P3 ;  /* 0x000000700000780c */ /* 0x000fc60001fa4270 */
[----:B------:R-:W-:Y:S01]  /*12510*/  @P6 STG.E.U16 desc[UR14][R6.64+0xd2], R143 ;  /* 0x0000d28f06006986 */ /* 0x000fe2000c10150e */
[----:B------:R-:W-:Y:S01]  /*12520*/  ISETP.GT.AND P6, PT, R0, 0x71, P3 ;  /* 0x000000710000780c */ /* 0x000fe20001fc4270 */
[----:B------:R-:W-:Y:S01]  /*12530*/  FMUL R144, R144, UR13 ;  /* 0x0000000d90907c20 */ /* 0x000fe20008400000 */
[----:B------:R-:W-:Y:S01]  /*12540*/  FMUL R145, R145, UR13 ;  /* 0x0000000d91917c20 */ /* 0x000fe20008400000 */
[----:B------:R-:W-:-:S03]  /*12550*/  ISETP.GT.AND P4, PT, R0, 0x70, P1 ;  /* 0x000000700000780c */ /* 0x000fc60000f84270 */
[----:B------:R-:W-:Y:S02]  /*12560*/  F2FP.BF16.F32.PACK_AB R144, RZ, R144 ;  /* 0x00000090ff90723e */ /* 0x000fe400000010ff */
[----:B------:R-:W-:Y:S01]  /*12570*/  F2FP.BF16.F32.PACK_AB R145, RZ, R145 ;  /* 0x00000091ff91723e */ /* 0x000fe200000010ff */
[----:B------:R-:W-:Y:S02]  /*12580*/  FMUL R146, R146, UR13 ;  /* 0x0000000d92927c20 */ /* 0x000fe40008400000 */
[----:B------:R-:W-:Y:S01]  /*12590*/  @P5 STG.E.U16 desc[UR14][R4.64+0xe0], R144 ;  /* 0x0000e09004005986 */ /* 0x000fe2000c10150e */
[----:B------:R-:W-:-:S03]  /*125a0*/  ISETP.GT.AND P5, PT, R0, 0x71, P1 ;  /* 0x000000710000780c */ /* 0x000fc60000fa4270 */
[----:B------:R-:W-:Y:S01]  /*125b0*/  @P6 STG.E.U16 desc[UR14][R4.64+0xe2], R145 ;  /* 0x0000e29104006986 */ /* 0x000fe2000c10150e */
[C---:B------:R-:W-:Y:S02]  /*125c0*/  ISETP.GT.AND P6, PT, R0.reuse, 0x78, P3 ;  /* 0x000000780000780c */ /* 0x040fe40001fc4270 */
[----:B------:R-:W-:Y:S01]  /*125d0*/  ISETP.GT.AND P3, PT, R0, 0x79, P3 ;  /* 0x000000790000780c */ /* 0x000fe20001f64270 */
[----:B------:R-:W-:Y:S01]  /*125e0*/  FMUL R147, R147, UR13 ;  /* 0x0000000d93937c20 */ /* 0x000fe20008400000 */
[----:B------:R-:W-:Y:S01]  /*125f0*/  F2FP.BF16.F32.PACK_AB R146, RZ, R146 ;  /* 0x00000092ff92723e */ /* 0x000fe200000010ff */
[----:B------:R-:W-:Y:S01]  /*12600*/  FMUL R149, R149, UR13 ;  /* 0x0000000d95957c20 */ /* 0x000fe20008400000 */
[----:B------:R-:W-:Y:S02]  /*12610*/  FMUL R148, R148, UR13 ;  /* 0x0000000d94947c20 */ /* 0x000fe40008400000 */
[----:B------:R-:W-:Y:S01]  /*12620*/  F2FP.BF16.F32.PACK_AB R147, RZ, R147 ;  /* 0x00000093ff93723e */ /* 0x000fe200000010ff */
[----:B------:R-:W-:Y:S01]  /*12630*/  @P4 STG.E.U16 desc[UR14][R6.64+0xe0], R146 ;  /* 0x0000e09206004986 */ /* 0x000fe2000c10150e */
[----:B------:R-:W-:-:S02]  /*12640*/  ISETP.GT.AND P4, PT, R0, 0x78, P1 ;  /* 0x000000780000780c */ /* 0x000fc40000f84270 */
[----:B------:R-:W-:Y:S02]  /*12650*/  F2FP.BF16.F32.PACK_AB R149, RZ, R149 ;  /* 0x00000095ff95723e */ /* 0x000fe400000010ff */
[----:B------:R-:W-:Y:S01]  /*12660*/  ISETP.GT.AND P2, PT, R14, 0xc0, PT ;  /* 0x000000c00e00780c */ /* 0x000fe20003f44270 */
[----:B------:R-:W-:Y:S01]  /*12670*/  @P5 STG.E.U16 desc[UR14][R6.64+0xe2], R147 ;  /* 0x0000e29306005986 */ /* 0x000fe2000c10150e */
[----:B-1----:R-:W-:Y:S01]  /*12680*/  IMAD.U32 R9, RZ, RZ, UR18 ;  /* 0x00000012ff097e24 */ /* 0x002fe2000f8e00ff */
[----:B------:R-:W-:Y:S02]  /*12690*/  ISETP.GT.AND P1, PT, R0, 0x79, P1 ;  /* 0x000000790000780c */ /* 0x000fe40000f24270 */
[----:B------:R-:W-:Y:S01]  /*126a0*/  @P3 STG.E.U16 desc[UR14][R4.64+0xf2], R149 ;  /* 0x0000f29504003986 */ /* 0x000fe2000c10150e */
[----:B------:R-:W-:Y:S01]  /*126b0*/  F2FP.BF16.F32.PACK_AB R148, RZ, R148 ;  /* 0x00000094ff94723e */ /* 0x000fe200000010ff */
[----:B------:R-:W-:Y:S01]  /*126c0*/  FMUL R150, R150, UR13 ;  /* 0x0000000d96967c20 */ /* 0x000fe20008400000 */
[----:B------:R-:W-:Y:S01]  /*126d0*/  ISETP.GT.AND P3, PT, R0, RZ, P2 ;  /* 0x000000ff0000720c */ /* 0x000fe20001764270 */
[----:B------:R-:W-:Y:S01]  /*126e0*/  FMUL R151, R151, UR13 ;  /* 0x0000000d97977c20 */ /* 0x000fe20008400000 */
[----:B------:R-:W-:Y:S01]  /*126f0*/  UIMAD UR6, UR19, 0x180, URZ ;  /* 0x00000180130678a4 */ /* 0x000fe2000f8e023f */
[----:B------:R-:W-:Y:S01]  /*12700*/  FMUL R24, R24, UR13 ;  /* 0x0000000d18187c20 */ /* 0x000fe20008400000 */
[----:B------:R-:W-:Y:S01]  /*12710*/  IMAD.WIDE.U32 R2, R9, 0x180, R2 ;  /* 0x0000018009027825 */ /* 0x000fe200078e0002 */
[----:B------:R1:W-:Y:S01]  /*12720*/  @P6 STG.E.U16 desc[UR14][R4.64+0xf0], R148 ;  /* 0x0000f09404006986 */ /* 0x0003e2000c10150e */
[----:B------:R-:W-:-:S02]  /*12730*/  F2FP.BF16.F32.PACK_AB R150, RZ, R150 ;  /* 0x00000096ff96723e */ /* 0x000fc400000010ff */
[----:B------:R-:W-:Y:S02]  /*12740*/  F2FP.BF16.F32.PACK_AB R151, RZ, R151 ;  /* 0x00000097ff97723e */ /* 0x000fe400000010ff */
[----:B------:R-:W-:Y:S02]  /*12750*/  ISETP.GT.AND P5, PT, R0, 0x1, P2 ;  /* 0x000000010000780c */ /* 0x000fe400017a4270 */
[----:B------:R-:W-:Y:S02]  /*12760*/  F2FP.BF16.F32.PACK_AB R24, RZ, R24 ;  /* 0x00000018ff18723e */ /* 0x000fe400000010ff */
[----:B------:R-:W-:Y:S01]  /*12770*/  IADD3 R3, R3, UR6, RZ ;  /* 0x0000000603037c10 */ /* 0x000fe2000fffe0ff */
[----:B-1----:R-:W-:Y:S02]  /*12780*/  @P4 IMAD.MOV.U32 R4, RZ, RZ, R6 ;  /* 0x000000ffff044224 */ /* 0x002fe400078e0006 */
[----:B------:R-:W-:Y:S01]  /*12790*/  @P4 IMAD.MOV.U32 R5, RZ, RZ, R7 ;  /* 0x000000ffff054224 */ /* 0x000fe200078e0007 */
[----:B------:R-:W-:Y:S01]  /*127a0*/  ISETP.GT.AND P0, PT, R14, 0xc8, PT ;  /* 0x000000c80e00780c */ /* 0x000fe20003f04270 */
[----:B------:R-:W-:-:S03]  /*127b0*/  FMUL R25, R25, UR13 ;  /* 0x0000000d19197c20 */ /* 0x000fc60008400000 */
[----:B------:R1:W-:Y:S04]  /*127c0*/  @P4 STG.E.U16 desc[UR14][R4.64+0xf0], R150 ;  /* 0x0000f09604004986 */ /* 0x0003e8000c10150e */
[----:B------:R2:W-:Y:S01]  /*127d0*/  @P1 STG.E.U16 desc[UR14][R6.64+0xf2], R151 ;  /* 0x0000f29706001986 */ /* 0x0005e2000c10150e */
[----:B------:R-:W-:-:S03]  /*127e0*/  F2FP.BF16.F32.PACK_AB R25, RZ, R25 ;  /* 0x00000019ff19723e */ /* 0x000fc600000010ff */
[----:B------:R-:W-:Y:S01]  /*127f0*/  @P3 STG.E.U16 desc[UR14][R2.64], R24 ;  /* 0x0000001802003986 */ /* 0x000fe2000c10150e */
[----:B------:R-:W-:Y:S01]  /*12800*/  ISETP.GT.AND P3, PT, R0, RZ, P0 ;  /* 0x000000ff0000720c */ /* 0x000fe20000764270 */
[----:B------:R-:W-:Y:S01]  /*12810*/  FMUL R26, R26, UR13 ;  /* 0x0000000d1a1a7c20 */ /* 0x000fe20008400000 */
[----:B-1----:R-:W-:Y:S01]  /*12820*/  IADD3 R4, P1, R2, UR9, RZ ;  /* 0x0000000902047c10 */ /* 0x002fe2000ff3e0ff */
[----:B------:R-:W-:Y:S01]  /*12830*/  @P5 STG.E.U16 desc[UR14][R2.64+0x2], R25 ;  /* 0x0000021902005986 */ /* 0x000fe2000c10150e */
[C---:B------:R-:W-:Y:S02]  /*12840*/  ISETP.GT.AND P6, PT, R0.reuse, 0x1, P0 ;  /* 0x000000010000780c */ /* 0x040fe400007c4270 */
[----:B------:R-:W-:Y:S01]  /*12850*/  ISETP.GT.AND P5, PT, R0, 0x8, P2 ;  /* 0x000000080000780c */ /* 0x000fe200017a4270 */
[----:B------:R-:W-:Y:S01]  /*12860*/  FMUL R27, R27, UR13 ;  /* 0x0000000d1b1b7c20 */ /* 0x000fe20008400000 */
[----:B------:R-:W-:Y:S02]  /*12870*/  F2FP.BF16.F32.PACK_AB R26, RZ, R26 ;  /* 0x0000001aff1a723e */ /* 0x000fe400000010ff */
[----:B------:R-:W-:-:S02]  /*12880*/  IADD3.X R5, R3, UR8, RZ, P1, !PT ;  /* 0x0000000803057c10 */ /* 0x000fc40008ffe4ff */
[----:B------:R-:W-:Y:S01]  /*12890*/  ISETP.GT.AND P4, PT, R0, 0x9, P2 ;  /* 0x000000090000780c */ /* 0x000fe20001784270 */
[----:B------:R-:W-:Y:S01]  /*128a0*/  FMUL R28, R28, UR13 ;  /* 0x0000000d1c1c7c20 */ /* 0x000fe20008400000 */
[----:B------:R-:W-:Y:S01]  /*128b0*/  FMUL R29, R29, UR13 ;  /* 0x0000000d1d1d7c20 */ /* 0x000fe20008400000 */
[----:B------:R-:W-:Y:S01]  /*128c0*/  @P3 STG.E.U16 desc[UR14][R4.64], R26 ;  /* 0x0000001a04003986 */ /* 0x000fe2000c10150e */
[----:B------:R-:W-:Y:S02]  /*128d0*/  F2FP.BF16.F32.PACK_AB R27, RZ, R27 ;  /* 0x0000001bff1b723e */ /* 0x000fe400000010ff */
[----:B------:R-:W-:Y:S02]  /*128e0*/  ISETP.GT.AND P3, PT, R0, 0x8, P0 ;  /* 0x000000080000780c */ /* 0x000fe40000764270 */
[----:B------:R-:W-:Y:S01]  /*128f0*/  F2FP.BF16.F32.PACK_AB R28, RZ, R28 ;  /* 0x0000001cff1c723e */ /* 0x000fe200000010ff */
[----:B------:R-:W-:Y:S01]  /*12900*/  FMUL R30, R30, UR13 ;  /* 0x0000000d1e1e7c20 */ /* 0x000fe20008400000 */
[----:B------:R-:W-:Y:S01]  /*12910*/  F2FP.BF16.F32.PACK_AB R29, RZ, R29 ;  /* 0x0000001dff1d723e */ /* 0x000fe200000010ff */
[----:B------:R-:W-:Y:S01]  /*12920*/  @P6 STG.E.U16 desc[UR14][R4.64+0x2], R27 ;  /* 0x0000021b04006986 */ /* 0x000fe2000c10150e */
[----:B------:R-:W-:-:S03]  /*12930*/  ISETP.GT.AND P6, PT, R0, 0x9, P0 ;  /* 0x000000090000780c */ /* 0x000fc600007c4270 */
[----:B------:R-:W-:Y:S01]  /*12940*/  @P5 STG.E.U16 desc[UR14][R2.64+0x10], R28 ;  /* 0x0000101c02005986 */ /* 0x000fe2000c10150e */
[C---:B------:R-:W-:Y:S01]  /*12950*/  ISETP.GT.AND P5, PT, R0.reuse, 0x10, P2 ;  /* 0x000000100000780c */ /* 0x040fe200017a4270 */
[----:B------:R-:W-:Y:S01]  /*12960*/  FMUL R31, R31, UR13 ;  /* 0x0000000d1f1f7c20 */ /* 0x000fe20008400000 */
[----:B------:R-:W-:Y:S01]  /*12970*/  F2FP.BF16.F32.PACK_AB R30, RZ, R30 ;  /* 0x0000001eff1e723e */ /* 0x000fe200000010ff */
[----:B------:R-:W-:Y:S01]  /*12980*/  @P4 STG.E.U16 desc[UR14][R2.64+0x12], R29 ;  /* 0x0000121d02004986 */ /* 0x000fe2000c10150e */
[----:B------:R-:W-:Y:S01]  /*12990*/  ISETP.GT.AND P4, PT, R0, 0x11, P2 ;  /* 0x000000110000780c */ /* 0x000fe20001784270 */
[----:B------:R-:W-:Y:S01]  /*129a0*/  FMUL R32, R32, UR13 ;  /* 0x0000000d20207c20 */ /* 0x000fe20008400000 */
[----:B------:R-:W-:Y:S01]  /*129b0*/  FMUL R33, R33, UR13 ;  /* 0x0000000d21217c20 */ /* 0x000fe20008400000 */
[----:B------:R-:W-:Y:S01]  /*129c0*/  @P3 STG.E.U16 desc[UR14][R4.64+0x10], R30 ;  /* 0x0000101e04003986 */ /* 0x000fe2000c10150e */
[----:B------:R-:W-:Y:S02]  /*129d0*/  F2FP.BF16.F32.PACK_AB R31, RZ, R31 ;  /* 0x0000001fff1f723e */ /* 0x000fe400000010ff */
[----:B------:R-:W-:-:S02]  /*129e0*/  ISETP.GT.AND P3, PT, R0, 0x10, P0 ;  /* 0x000000100000780c */ /* 0x000fc40000764270 */
[----:B------:R-:W-:Y:S01]  /*129f0*/  F2FP.BF16.F32.PACK_AB R32, RZ, R32 ;  /* 0x00000020ff20723e */ /* 0x000fe200000010ff */
[----:B------:R-:W-:Y:S01]  /*12a00*/  FMUL R34, R34, UR13 ;  /* 0x0000000d22227c20 */ /* 0x000fe20008400000 */
[----:B------:R-:W-:Y:S01]  /*12a10*/  F2FP.BF16.F32.PACK_AB R33, RZ, R33 ;  /* 0x00000021ff21723e */ /* 0x000fe200000010ff */
[----:B------:R-:W-:Y:S01]  /*12a20*/  @P6 STG.E.U16 desc[UR14][R4.64+0x12], R31 ;  /* 0x0000121f04006986 */ /* 0x000fe2000c10150e */
[----:B------:R-:W-:-:S03]  /*12a30*/  ISETP.GT.AND P6, PT, R0, 0x11, P0 ;  /* 0x000000110000780c */ /* 0x000fc600007c4270 */
[----:B------:R-:W-:Y:S01]  /*12a40*/  @P5 STG.E.U16 desc[UR14][R2.64+0x20], R32 ;  /* 0x0000202002005986 */ /* 0x000fe2000c10150e */
[----:B------:R-:W-:-:S03]  /*12a50*/  F2FP.BF16.F32.PACK_AB R34, RZ, R34 ;  /* 0x00000022ff22723e */ /* 0x000fc600000010ff */
[----:B------:R-:W-:Y:S01]  /*12a60*/  @P4 STG.E.U16 desc[UR14][R2.64+0x22], R33 ;  /* 0x0000222102004986 */ /* 0x000fe2000c10150e */
[C---:B------:R-:W-:Y:S01]  /*12a70*/  ISETP.GT.AND P4, PT, R0.reuse, 0x18, P2 ;  /* 0x000000180000780c */ /* 0x040fe20001784270 */
[----:B------:R-:W-:Y:S01]  /*12a80*/  FMUL R35, R35, UR13 ;  /* 0x0000000d23237c20 */ /* 0x000fe20008400000 */
[----:B------:R-:W-:Y:S01]  /*12a90*/  ISETP.GT.AND P5, PT, R0, 0x19, P2 ;  /* 0x000000190000780c */ /* 0x000fe200017a4270 */
[----:B------:R-:W-:Y:S01]  /*12aa0*/  FMUL R36, R36, UR13 ;  /* 0x0000000d24247c20 */ /* 0x000fe20008400000 */
[----:B------:R-:W-:Y:S01]  /*12ab0*/  FMUL R37, R37, UR13 ;  /* 0x0000000d25257c20 */ /* 0x000fe20008400000 */
[----:B------:R-:W-:Y:S01]  /*12ac0*/  @P3 STG.E.U16 desc[UR14][R4.64+0x20], R34 ;  /* 0x0000202204003986 */ /* 0x000fe2000c10150e */
[----:B------:R-:W-:Y:S02]  /*12ad0*/  ISETP.GT.AND P3, PT, R0, 0x18, P0 ;  /* 0x000000180000780c */ /* 0x000fe40000764270 */
[----:B------:R-:W-:Y:S01]  /*12ae0*/  F2FP.BF16.F32.PACK_AB R35, RZ, R35 ;  /* 0x00000023ff23723e */ /* 0x000fe200000010ff */
[----:B------:R-:W-:Y:S01]  /*12af0*/  FMUL R38, R38, UR13 ;  /* 0x0000000d26267c20 */ /* 0x000fe20008400000 */
[----:B------:R-:W-:-:S02]  /*12b00*/  F2FP.BF16.F32.PACK_AB R36, RZ, R36 ;  /* 0x00000024ff24723e */ /* 0x000fc400000010ff */
[----:B------:R-:W-:Y:S01]  /*12b10*/  F2FP.BF16.F32.PACK_AB R37, RZ, R37 ;  /* 0x00000025ff25723e */ /* 0x000fe200000010ff */
[----:B------:R-:W-:Y:S01]  /*12b20*/  @P6 STG.E.U16 desc[UR14][R4.64+0x22], R35 ;  /* 0x0000222304006986 */ /* 0x000fe2000c10150e */
[----:B------:R-:W-:-:S03]  /*12b30*/  F2FP.BF16.F32.PACK_AB R38, RZ, R38 ;  /* 0x00000026ff26723e */ /* 0x000fc600000010ff */
[----:B------:R-:W-:Y:S01]  /*12b40*/  @P4 STG.E.U16 desc[UR14][R2.64+0x30], R36 ;  /* 0x0000302402004986 */ /* 0x000fe2000c10150e */
[C---:B------:R-:W-:Y:S02]  /*12b50*/  ISETP.GT.AND P4, PT, R0.reuse, 0x19, P0 ;  /* 0x000000190000780c */ /* 0x040fe40000784270 */
[C---:B------:R-:W-:Y:S01]  /*12b60*/  ISETP.GT.AND P6, PT, R0.reuse, 0x20, P2 ;  /* 0x000000200000780c */ /* 0x040fe200017c4270 */
[----:B------:R-:W-:Y:S01]  /*12b70*/  @P5 STG.E.U16 desc[UR14][R2.64+0x32], R37 ;  /* 0x0000322502005986 */ /* 0x000fe2000c10150e */
[----:B------:R-:W-:Y:S01]  /*12b80*/  ISETP.GT.AND P5, PT, R0, 0x21, P2 ;  /* 0x000000210000780c */ /* 0x000fe200017a4270 */
[----:B------:R-:W-:Y:S01]  /*12b90*/  FMUL R39, R39, UR13 ;  /* 0x0000000d27277c20 */ /* 0x000fe20008400000 */
[----:B------:R-:W-:Y:S01]  /*12ba0*/  FMUL R40, R40, UR13 ;  /* 0x0000000d28287c20 */ /* 0x000fe20008400000 */
[----:B------:R-:W-:Y:S01]  /*12bb0*/  FMUL R41, R41, UR13 ;  /* 0x0000000d29297c20 */ /* 0x000fe20008400000 */
[----:B------:R-:W-:Y:S01]  /*12bc0*/  @P3 STG.E.U16 desc[UR14][R4.64+0x30], R38 ;  /* 0x0000302604003986 */ /* 0x000fe2000c10150e */
[----:B------:R-:W-:Y:S01]  /*12bd0*/  ISETP.GT.AND P3, PT, R0, 0x20, P0 ;  /* 0x000000200000780c */ /* 0x000fe20000764270 */
[----:B------:R-:W-:Y:S01]  /*12be0*/  FMUL R42, R42, UR13 ;  /* 0x0000000d2a2a7c20 */ /* 0x000fe20008400000 */
[----:B------:R-:W-:-:S02]  /*12bf0*/  F2FP.BF16.F32.PACK_AB R39, RZ, R39 ;  /* 0x00000027ff27723e */ /* 0x000fc400000010ff */
[----:B------:R-:W-:Y:S02]  /*12c00*/  F2FP.BF16.F32.PACK_AB R40, RZ, R40 ;  /* 0x00000028ff28723e */ /* 0x000fe400000010ff */
[----:B------:R-:W-:Y:S01]  /*12c10*/  F2FP.BF16.F32.PACK_AB R41, RZ, R41 ;  /* 0x00000029ff29723e */ /* 0x000fe200000010ff */
[----:B------:R-:W-:Y:S01]  /*12c20*/  @P4 STG.E.U16 desc[UR14][R4.64+0x32], R39 ;  /* 0x0000322704004986 */ /* 0x000fe2000c10150e */
[----:B------:R-:W-:Y:S02]  /*12c30*/  F2FP.BF16.F32.PACK_AB R42, RZ, R42 ;  /* 0x0000002aff2a723e */ /* 0x000fe400000010ff */
        /* <DEDUP_REMOVED lines=31> */
[----:B------:R-:W-:-:S03]  /*12e30*/  F2FP.BF16.F32.PACK_AB R50, RZ, R50 ;  /* 0x00000032ff32723e */ /* 0x000fc600000010ff */
[----:B------:R-:W-:Y:S01]  /*12e40*/  @P6 STG.E.U16 desc[UR14][R2.64+0x60], R48 ;  /* 0x0000603002006986 */ /* 0x000fe2000c10150e */
[----:B--2---:R-:W-:-:S03]  /*12e50*/  IADD3.X R7, R3, UR8, RZ, P1, !PT ;  /* 0x0000000803077c10 */ /* 0x004fc60008ffe4ff */
[----:B------:R-:W-:Y:S01]  /*12e60*/  @P5 STG.E.U16 desc[UR14][R2.64+0x62], R49 ;  /* 0x0000623102005986 */ /* 0x000fe2000c10150e */
[C---:B------:R-:W-:Y:S02]  /*12e70*/  ISETP.GT.AND P5, PT, R0.reuse, 0x31, P0 ;  /* 0x000000310000780c */ /* 0x040fe400007a4270 */
[C---:B------:R-:W-:Y:S01]  /*12e80*/  ISETP.GT.AND P1, PT, R0.reuse, 0x38, P0 ;  /* 0x000000380000780c */ /* 0x040fe20000724270 */
[----:B------:R1:W-:Y:S01]  /*12e90*/  @P3 STG.E.U16 desc[UR14][R4.64+0x60], R50 ;  /* 0x0000603204003986 */ /* 0x0003e2000c10150e */
[C---:B------:R-:W-:Y:S02]  /*12ea0*/  ISETP.GT.AND P3, PT, R0.reuse, 0x39, P0 ;  /* 0x000000390000780c */ /* 0x040fe40000764270 */
[C---:B------:R-:W-:Y:S01]  /*12eb0*/  ISETP.GT.AND P6, PT, R0.reuse, 0x38, P2 ;  /* 0x000000380000780c */ /* 0x040fe200017c4270 */
[----:B------:R-:W-:Y:S01]  /*12ec0*/  FMUL R51, R51, UR13 ;  /* 0x0000000d33337c20 */ /* 0x000fe20008400000 */
[----:B------:R-:W-:Y:S01]  /*12ed0*/  ISETP.GT.AND P4, PT, R0, 0x39, P2 ;  /* 0x000000390000780c */ /* 0x000fe20001784270 */
[----:B------:R-:W-:Y:S01]  /*12ee0*/  FMUL R52, R52, UR13 ;  /* 0x0000000d34347c20 */ /* 0x000fe20008400000 */
[----:B------:R-:W-:Y:S01]  /*12ef0*/  FMUL R53, R53, UR13 ;  /* 0x0000000d35357c20 */ /* 0x000fe20008400000 */
[----:B------:R-:W-:Y:S01]  /*12f00*/  FMUL R54, R54, UR13 ;  /* 0x0000000d36367c20 */ /* 0x000fe20008400000 */
[----:B------:R-:W-:Y:S01]  /*12f10*/  FMUL R55, R55, UR13 ;  /* 0x0000000d37377c20 */ /* 0x000fe20008400000 */
[----:B------:R-:W-:Y:S01]  /*12f20*/  F2FP.BF16.F32.PACK_AB R51, RZ, R51 ;  /* 0x00000033ff33723e */ /* 0x000fe200000010ff */
[----:B------:R-:W-:Y:S01]  /*12f30*/  @P5 IMAD.MOV.U32 R6, RZ, RZ, R4 ;  /* 0x000000ffff065224 */ /* 0x000fe200078e0004 */
[----:B------:R-:W-:Y:S01]  /*12f40*/  F2FP.BF16.F32.PACK_AB R52, RZ, R52 ;  /* 0x00000034ff34723e */ /* 0x000fe200000010ff */
[C---:B-1----:R-:W-:Y:S01]  /*12f50*/  VIADD R4, R2.reuse, UR9 ;  /* 0x0000000902047c36 */ /* 0x042fe20008000000 */
[----:B------:R-:W-:Y:S01]  /*12f60*/  F2FP.BF16.F32.PACK_AB R53, RZ, R53 ;  /* 0x00000035ff35723e */ /* 0x000fe200000010ff */
[--C-:B------:R-:W-:Y:S01]  /*12f70*/  @P1 IMAD.MOV.U32 R5, RZ, RZ, R7.reuse ;  /* 0x000000ffff051224 */ /* 0x100fe200078e0007 */
[----:B------:R-:W-:Y:S01]  /*12f80*/  F2FP.BF16.F32.PACK_AB R54, RZ, R54 ;  /* 0x00000036ff36723e */ /* 0x000fe200000010ff */
[----:B------:R-:W-:Y:S01]  /*12f90*/  VIADD R8, R2, UR9 ;  /* 0x0000000902087c36 */ /* 0x000fe20008000000 */
[----:B------:R-:W-:Y:S01]  /*12fa0*/  F2FP.BF16.F32.PACK_AB R55, RZ, R55 ;  /* 0x00000037ff37723e */ /* 0x000fe200000010ff */
[----:B------:R-:W-:Y:S01]  /*12fb0*/  @P3 IMAD.MOV.U32 R9, RZ, RZ, R7 ;  /* 0x000000ffff093224 */ /* 0x000fe200078e0007 */
[----:B------:R-:W-:Y:S04]  /*12fc0*/  @P5 STG.E.U16 desc[UR14][R6.64+0x62], R51 ;  /* 0x0000623306005986 */ /* 0x000fe8000c10150e */
[----:B------:R-:W-:Y:S04]  /*12fd0*/  @P6 STG.E.U16 desc[UR14][R2.64+0x70], R52 ;  /* 0x0000703402006986 */ /* 0x000fe8000c10150e */
[----:B------:R-:W-:Y:S04]  /*12fe0*/  @P4 STG.E.U16 desc[UR14][R2.64+0x72], R53 ;  /* 0x0000723502004986 */ /* 0x000fe8000c10150e */
[----:B------:R1:W-:Y:S01]  /*12ff0*/  @P1 STG.E.U16 desc[UR14][R4.64+0x70], R54 ;  /* 0x0000703604001986 */ /* 0x0003e2000c10150e */
[----:B------:R-:W-:-:S03]  /*13000*/  ISETP.GT.AND P1, PT, R0, 0x40, P0 ;  /* 0x000000400000780c */ /* 0x000fc60000724270 */
[----:B------:R2:W-:Y:S01]  /*13010*/  @P3 STG.E.U16 desc[UR14][R8.64+0x72], R55 ;  /* 0x0000723708003986 */ /* 0x0005e2000c10150e */
[C---:B------:R-:W-:Y:S02]  /*13020*/  ISETP.GT.AND P3, PT, R0.reuse, 0x41, P0 ;  /* 0x000000410000780c */ /* 0x040fe40000764270 */
[C---:B------:R-:W-:Y:S02]  /*13030*/  ISETP.GT.AND P4, PT, R0.reuse, 0x40, P2 ;  /* 0x000000400000780c */ /* 0x040fe40001784270 */
[----:B------:R-:W-:Y:S01]  /*13040*/  ISETP.GT.AND P5, PT, R0, 0x41, P2 ;  /* 0x000000410000780c */ /* 0x000fe200017a4270 */
[----:B------:R-:W-:Y:S01]  /*13050*/  FMUL R56, R56, UR13 ;  /* 0x0000000d38387c20 */ /* 0x000fe20008400000 */
[----:B------:R-:W-:Y:S01]  /*13060*/  FMUL R57, R57, UR13 ;  /* 0x0000000d39397c20 */ /* 0x000fe20008400000 */
[----:B------:R-:W-:Y:S01]  /*13070*/  FMUL R58, R58, UR13 ;  /* 0x0000000d3a3a7c20 */ /* 0x000fe20008400000 */
[----:B------:R-:W-:Y:S02]  /*13080*/  FMUL R59, R59, UR13 ;  /* 0x0000000d3b3b7c20 */ /* 0x000fe40008400000 */
[----:B------:R-:W-:Y:S01]  /*13090*/  F2FP.BF16.F32.PACK_AB R56, RZ, R56 ;  /* 0x00000038ff38723e */ /* 0x000fe200000010ff */
[--C-:B-1----:R-:W-:Y:S01]  /*130a0*/  @P1 IMAD.MOV.U32 R5, RZ, RZ, R7.reuse ;  /* 0x000000ffff051224 */ /* 0x102fe200078e0007 */
[----:B------:R-:W-:Y:S01]  /*130b0*/  F2FP.BF16.F32.PACK_AB R57, RZ, R57 ;  /* 0x00000039ff39723e */ /* 0x000fe200000010ff */
[----:B--2---:R-:W-:Y:S01]  /*130c0*/  @P3 IMAD.MOV.U32 R9, RZ, RZ, R7 ;  /* 0x000000ffff093224 */ /* 0x004fe200078e0007 */
[----:B------:R-:W-:-:S02]  /*130d0*/  F2FP.BF16.F32.PACK_AB R58, RZ, R58 ;  /* 0x0000003aff3a723e */ /* 0x000fc400000010ff */
[----:B------:R-:W-:Y:S01]  /*130e0*/  F2FP.BF16.F32.PACK_AB R59, RZ, R59 ;  /* 0x0000003bff3b723e */ /* 0x000fe200000010ff */
        /* <DEDUP_REMOVED lines=18> */
[----:B------:R-:W-:Y:S01]  /*13210*/  @P4 STG.E.U16 desc[UR14][R2.64+0x90], R60 ;  /* 0x0000903c02004986 */ /* 0x000fe2000c10150e */
[----:B------:R-:W-:-:S03]  /*13220*/  ISETP.GT.AND P4, PT, R0, 0x50, P2 ;  /* 0x000000500000780c */ /* 0x000fc60001784270 */
[----:B------:R-:W-:Y:S01]  /*13230*/  @P5 STG.E.U16 desc[UR14][R2.64+0x92], R61 ;  /* 0x0000923d02005986 */ /* 0x000fe2000c10150e */
[----:B------:R-:W-:-:S03]  /*13240*/  FMUL R64, R64, UR13 ;  /* 0x0000000d40407c20 */ /* 0x000fc60008400000 */
[----:B------:R1:W-:Y:S01]  /*13250*/  @P1 STG.E.U16 desc[UR14][R4.64+0x90], R62 ;  /* 0x0000903e04001986 */ /* 0x0003e2000c10150e */
[----:B------:R-:W-:-:S03]  /*13260*/  ISETP.GT.AND P1, PT, R0, 0x50, P0 ;  /* 0x000000500000780c */ /* 0x000fc60000724270 */
[----:B------:R2:W-:Y:S01]  /*13270*/  @P3 STG.E.U16 desc[UR14][R8.64+0x92], R63 ;  /* 0x0000923f08003986 */ /* 0x0005e2000c10150e */
        /* <DEDUP_REMOVED lines=8> */
[----:B------:R-:W-:Y:S01]  /*13300*/  ISETP.GT.AND P4, PT, R0, 0x58, P2 ;  /* 0x000000580000780c */ /* 0x000fe20001784270 */
[--C-:B-1----:R-:W-:Y:S01]  /*13310*/  @P1 IMAD.MOV.U32 R5, RZ, RZ, R7.reuse ;  /* 0x000000ffff051224 */ /* 0x102fe200078e0007 */
[----:B------:R-:W-:Y:S01]  /*13320*/  F2FP.BF16.F32.PACK_AB R66, RZ, R66 ;  /* 0x00000042ff42723e */ /* 0x000fe200000010ff */
[----:B--2---:R-:W-:Y:S01]  /*13330*/  @P3 IMAD.MOV.U32 R9, RZ, RZ, R7 ;  /* 0x000000ffff093224 */ /* 0x004fe200078e0007 */
[----:B------:R-:W-:Y:S01]  /*13340*/  F2FP.BF16.F32.PACK_AB R67, RZ, R67 ;  /* 0x00000043ff43723e */ /* 0x000fe200000010ff */
[----:B------:R-:W-:Y:S01]  /*13350*/  FMUL R68, R68, UR13 ;  /* 0x0000000d44447c20 */ /* 0x000fe20008400000 */
[----:B------:R-:W-:Y:S04]  /*13360*/  @P5 STG.E.U16 desc[UR14][R2.64+0xa2], R65 ;  /* 0x0000a24102005986 */ /* 0x000fe8000c10150e */
[----:B------:R1:W-:Y:S01]  /*13370*/  @P1 STG.E.U16 desc[UR14][R4.64+0xa0], R66 ;  /* 0x0000a04204001986 */ /* 0x0003e2000c10150e */
[----:B------:R-:W-:-:S02]  /*13380*/  ISETP.GT.AND P1, PT, R0, 0x58, P0 ;  /* 0x000000580000780c */ /* 0x000fc40000724270 */
[----:B------:R-:W-:Y:S01]  /*13390*/  F2FP.BF16.F32.PACK_AB R68, RZ, R68 ;  /* 0x00000044ff44723e */ /* 0x000fe200000010ff */
[----:B------:R2:W-:Y:S01]  /*133a0*/  @P3 STG.E.U16 desc[UR14][R8.64+0xa2], R67 ;  /* 0x0000a24308003986 */ /* 0x0005e2000c10150e */
[C---:B------:R-:W-:Y:S02]  /*133b0*/  ISETP.GT.AND P3, PT, R0.reuse, 0x59, P0 ;  /* 0x000000590000780c */ /* 0x040fe40000764270 */
[C---:B------:R-:W-:Y:S01]  /*133c0*/  ISETP.GT.AND P5, PT, R0.reuse, 0x59, P2 ;  /* 0x000000590000780c */ /* 0x040fe200017a4270 */
[----:B------:R-:W-:Y:S01]  /*133d0*/  FMUL R69, R69, UR13 ;  /* 0x0000000d45457c20 */ /* 0x000fe20008400000 */
[----:B------:R-:W-:Y:S01]  /*133e0*/  @P4 STG.E.U16 desc[UR14][R2.64+0xb0], R68 ;  /* 0x0000b04402004986 */ /* 0x000fe2000c10150e */
[----:B------:R-:W-:Y:S01]  /*133f0*/  ISETP.GT.AND P4, PT, R0, 0x60, P2 ;  /* 0x000000600000780c */ /* 0x000fe20001784270 */
[----:B------:R-:W-:Y:S01]  /*13400*/  FMUL R70, R70, UR13 ;  /* 0x0000000d46467c20 */ /* 0x000fe20008400000 */
[----:B------:R-:W-:Y:S01]  /*13410*/  FMUL R71, R71, UR13 ;  /* 0x0000000d47477c20 */ /* 0x000fe20008400000 */
[----:B------:R-:W-:Y:S01]  /*13420*/  FMUL R72, R72, UR13 ;  /* 0x0000000d48487c20 */ /* 0x000fe20008400000 */
[----:B------:R-:W-:Y:S01]  /*13430*/  F2FP.BF16.F32.PACK_AB R69, RZ, R69 ;  /* 0x00000045ff45723e */ /* 0x000fe200000010ff */
[----:B-1----:R-:W-:Y:S01]  /*13440*/  @P1 IMAD.MOV.U32 R5, RZ, RZ, R7 ;  /* 0x000000ffff051224 */ /* 0x002fe200078e0007 */
[----:B------:R-:W-:-:S02]  /*13450*/  F2FP.BF16.F32.PACK_AB R70, RZ, R70 ;  /* 0x00000046ff46723e */ /* 0x000fc400000010ff */
[----:B------:R-:W-:Y:S02]  /*13460*/  F2FP.BF16.F32.PACK_AB R71, RZ, R71 ;  /* 0x00000047ff47723e */ /* 0x000fe400000010ff */
[----:B--2---:R-:W-:Y:S01]  /*13470*/  @P3 MOV R9, R7 ;  /* 0x0000000700093202 */ /* 0x004fe20000000f00 */
[----:B------:R-:W-:Y:S01]  /*13480*/  @P5 STG.E.U16 desc[UR14][R2.64+0xb2], R69 ;  /* 0x0000b24502005986 */ /* 0x000fe2000c10150e */
[----:B------:R-:W-:Y:S02]  /*13490*/  F2FP.BF16.F32.PACK_AB R72, RZ, R72 ;  /* 0x00000048ff48723e */ /* 0x000fe400000010ff */
[----:B------:R-:W-:Y:S01]  /*134a0*/  ISETP.GT.AND P5, PT, R0, 0x61, P2 ;  /* 0x000000610000780c */ /* 0x000fe200017a4270 */
[----:B------:R1:W-:Y:S01]  /*134b0*/  @P1 STG.E.U16 desc[UR14][R4.64+0xb0], R70 ;  /* 0x0000b04604001986 */ /* 0x0003e2000c10150e */
[----:B------:R-:W-:-:S03]  /*134c0*/  FMUL R73, R73, UR13 ;  /* 0x0000000d49497c20 */ /* 0x000fc60008400000 */
[----:B------:R2:W-:Y:S01]  /*134d0*/  @P3 STG.E.U16 desc[UR14][R8.64+0xb2], R71 ;  /* 0x0000b24708003986 */ /* 0x0005e2000c10150e */
[----:B------:R-:W-:-:S03]  /*134e0*/  ISETP.GT.AND P3, PT, R0, 0x60, P0 ;  /* 0x000000600000780c */ /* 0x000fc60000764270 */
[----:B------:R-:W-:Y:S01]  /*134f0*/  @P4 STG.E.U16 desc[UR14][R2.64+0xc0], R72 ;  /* 0x0000c04802004986 */ /* 0x000fe2000c10150e */
[----:B------:R-:W-:Y:S02]  /*13500*/  ISETP.GT.AND P4, PT, R0, 0x61, P0 ;  /* 0x000000610000780c */ /* 0x000fe40000784270 */
[----:B------:R-:W-:Y:S01]  /*13510*/  F2FP.BF16.F32.PACK_AB R73, RZ, R73 ;  /* 0x00000049ff49723e */ /* 0x000fe200000010ff */
[----:B------:R-:W-:Y:S01]  /*13520*/  FMUL R74, R74, UR13 ;  /* 0x0000000d4a4a7c20 */ /* 0x000fe20008400000 */
[----:B------:R-:W-:Y:S01]  /*13530*/  FMUL R75, R75, UR13 ;  /* 0x0000000d4b4b7c20 */ /* 0x000fe20008400000 */
[C---:B------:R-:W-:Y:S02]  /*13540*/  ISETP.GT.AND P1, PT, R0.reuse, 0x69, P2 ;  /* 0x000000690000780c */ /* 0x040fe40001724270 */
[----:B------:R-:W-:Y:S01]  /*13550*/  @P5 STG.E.U16 desc[UR14][R2.64+0xc2], R73 ;  /* 0x0000c24902005986 */ /* 0x000fe2000c10150e */
[----:B------:R-:W-:Y:S01]  /*13560*/  ISETP.GT.AND P5, PT, R0, 0x68, P2 ;  /* 0x000000680000780c */ /* 0x000fe200017a4270 */
[--C-:B-1----:R-:W-:Y:S01]  /*13570*/  @P3 IMAD.MOV.U32 R5, RZ, RZ, R7.reuse ;  /* 0x000000ffff053224 */ /* 0x102fe200078e0007 */
[----:B------:R-:W-:Y:S01]  /*13580*/  F2FP.BF16.F32.PACK_AB R74, RZ, R74 ;  /* 0x0000004aff4a723e */ /* 0x000fe200000010ff */
[----:B------:R-:W-:Y:S01]  /*13590*/  FMUL R76, R76, UR13 ;  /* 0x0000000d4c4c7c20 */ /* 0x000fe20008400000 */
[----:B------:R-:W-:Y:S01]  /*135a0*/  F2FP.BF16.F32.PACK_AB R75, RZ, R75 ;  /* 0x0000004bff4b723e */ /* 0x000fe200000010ff */
[----:B--2---:R-:W-:-:S02]  /*135b0*/  @P4 IMAD.MOV.U32 R9, RZ, RZ, R7 ;  /* 0x000000ffff094224 */ /* 0x004fc400078e0007 */
[----:B------:R-:W-:Y:S01]  /*135c0*/  FMUL R77, R77, UR13 ;  /* 0x0000000d4d4d7c20 */ /* 0x000fe20008400000 */
[----:B------:R1:W-:Y:S01]  /*135d0*/  @P3 STG.E.U16 desc[UR14][R4.64+0xc0], R74 ;  /* 0x0000c04a04003986 */ /* 0x0003e2000c10150e */
[----:B------:R-:W-:Y:S02]  /*135e0*/  F2FP.BF16.F32.PACK_AB R76, RZ, R76 ;  /* 0x0000004cff4c723e */ /* 0x000fe400000010ff */
[C---:B------:R-:W-:Y:S01]  /*135f0*/  ISETP.GT.AND P3, PT, R0.reuse, 0x68, P0 ;  /* 0x000000680000780c */ /* 0x040fe20000764270 */
[----:B------:R2:W-:Y:S01]  /*13600*/  @P4 STG.E.U16 desc[UR14][R8.64+0xc2], R75 ;  /* 0x0000c24b08004986 */ /* 0x0005e2000c10150e */
[----:B------:R-:W-:Y:S02]  /*13610*/  F2FP.BF16.F32.PACK_AB R77, RZ, R77 ;  /* 0x0000004dff4d723e */ /* 0x000fe400000010ff */
[----:B------:R-:W-:Y:S01]  /*13620*/  ISETP.GT.AND P4, PT, R0, 0x69, P0 ;  /* 0x000000690000780c */ /* 0x000fe20000784270 */
[----:B------:R-:W-:Y:S01]  /*13630*/  @P5 STG.E.U16 desc[UR14][R2.64+0xd0], R76 ;  /* 0x0000d04c02005986 */ /* 0x000fe2000c10150e */
[----:B------:R-:W-:-:S03]  /*13640*/  FMUL R78, R78, UR13 ;  /* 0x0000000d4e4e7c20 */ /* 0x000fc60008400000 */
[----:B------:R-:W-:Y:S01]  /*13650*/  @P1 STG.E.U16 desc[UR14][R2.64+0xd2], R77 ;  /* 0x0000d24d02001986 */ /* 0x000fe2000c10150e */
[----:B------:R-:W-:Y:S01]  /*13660*/  ISETP.GT.AND P1, PT, R0, 0x70, P2 ;  /* 0x000000700000780c */ /* 0x000fe20001724270 */
[----:B------:R-:W-:Y:S01]  /*13670*/  FMUL R79, R79, UR13 ;  /* 0x0000000d4f4f7c20 */ /* 0x000fe20008400000 */
[----:B------:R-:W-:Y:S01]  /*13680*/  FMUL R80, R80, UR13 ;  /* 0x0000000d50507c20 */ /* 0x000fe20008400000 */
[----:B------:R-:W-:Y:S01]  /*13690*/  F2FP.BF16.F32.PACK_AB R78, RZ, R78 ;  /* 0x0000004eff4e723e */ /* 0x000fe200000010ff */
[--C-:B-1----:R-:W-:Y:S02]  /*136a0*/  @P3 IMAD.MOV.U32 R5, RZ, RZ, R7.reuse ;  /* 0x000000ffff053224 */ /* 0x102fe400078e0007 */
[----:B------:R-:W-:Y:S01]  /*136b0*/  F2FP.BF16.F32.PACK_AB R79, RZ, R79 ;  /* 0x0000004fff4f723e */ /* 0x000fe200000010ff */
[----:B--2---:R-:W-:Y:S01]  /*136c0*/  @P4 IMAD.MOV.U32 R9, RZ, RZ, R7 ;  /* 0x000000ffff094224 */ /* 0x004fe200078e0007 */
[----:B------:R-:W-:Y:S01]  /*136d0*/  F2FP.BF16.F32.PACK_AB R80, RZ, R80 ;  /* 0x00000050ff50723e */ /* 0x000fe200000010ff */
[----:B------:R1:W-:Y:S01]  /*136e0*/  @P3 STG.E.U16 desc[UR14][R4.64+0xd0], R78 ;  /* 0x0000d04e04003986 */ /* 0x0003e2000c10150e */
[----:B------:R-:W-:-:S02]  /*136f0*/  ISETP.GT.AND P6, PT, R0, 0x70, P0 ;  /* 0x000000700000780c */ /* 0x000fc400007c4270 */
[C---:B------:R-:W-:Y:S01]  /*13700*/  ISETP.GT.AND P5, PT, R0.reuse, 0x71, P0 ;  /* 0x000000710000780c */ /* 0x040fe200007a4270 */
        /* <DEDUP_REMOVED lines=9> */
[----:B------:R-:W-:Y:S01]  /*137a0*/  FMUL R84, R84, UR13 ;  /* 0x0000000d54547c20 */ /* 0x000fe20008400000 */
[----:B------:R-:W-:Y:S01]  /*137b0*/  ISETP.GT.AND P0, PT, R0, 0x79, P0 ;  /* 0x000000790000780c */ /* 0x000fe20000704270 */
[----:B------:R-:W-:Y:S01]  /*137c0*/  FMUL R85, R85, UR13 ;  /* 0x0000000d55557c20 */ /* 0x000fe20008400000 */
[----:B------:R-:W-:Y:S01]  /*137d0*/  FMUL R86, R86, UR13 ;  /* 0x0000000d56567c20 */ /* 0x000fe20008400000 */
[----:B------:R-:W-:Y:S01]  /*137e0*/  F2FP.BF16.F32.PACK_AB R81, RZ, R81 ;  /* 0x00000051ff51723e */ /* 0x000fe200000010ff */
[--C-:B-1----:R-:W-:Y:S01]  /*137f0*/  @P6 IMAD.MOV.U32 R5, RZ, RZ, R7.reuse ;  /* 0x000000ffff056224 */ /* 0x102fe200078e0007 */
[----:B------:R-:W-:Y:S01]  /*13800*/  F2FP.BF16.F32.PACK_AB R82, RZ, R82 ;  /* 0x00000052ff52723e */ /* 0x000fe200000010ff */
[----:B--2---:R-:W-:Y:S01]  /*13810*/  @P5 IMAD.MOV.U32 R9, RZ, RZ, R7 ;  /* 0x000000ffff095224 */ /* 0x004fe200078e0007 */
[----:B------:R-:W-:Y:S01]  /*13820*/  F2FP.BF16.F32.PACK_AB R83, RZ, R83 ;  /* 0x00000053ff53723e */ /* 0x000fe200000010ff */
[--C-:B------:R-:W-:Y:S01]  /*13830*/  @P3 IMAD.MOV.U32 R10, RZ, RZ, R2.reuse ;  /* 0x000000ffff0a3224 */ /* 0x100fe200078e0002 */
[----:B------:R-:W-:Y:S01]  /*13840*/  F2FP.BF16.F32.PACK_AB R84, RZ, R84 ;  /* 0x00000054ff54723e */ /* 0x000fe200000010ff */
[--C-:B------:R-:W-:Y:S01]  /*13850*/  @P3 IMAD.MOV.U32 R11, RZ, RZ, R3.reuse ;  /* 0x000000ffff0b3224 */ /* 0x100fe200078e0003 */
[----:B------:R-:W-:Y:S01]  /*13860*/  F2FP.BF16.F32.PACK_AB R85, RZ, R85 ;  /* 0x00000055ff55723e */ /* 0x000fe200000010ff */
[----:B------:R-:W-:Y:S01]  /*13870*/  @P2 IMAD.MOV.U32 R12, RZ, RZ, R2 ;  /* 0x000000ffff0c2224 */ /* 0x000fe200078e0002 */
[----:B------:R3:W-:Y:S01]  /*13880*/  @P1 STG.E.U16 desc[UR14][R2.64+0xe2], R81 ;  /* 0x0000e25102001986 */ /* 0x0007e2000c10150e */
[----:B------:R-:W-:Y:S01]  /*13890*/  @P2 IMAD.MOV.U32 R13, RZ, RZ, R3 ;  /* 0x000000ffff0d2224 */ /* 0x000fe200078e0003 */
[----:B------:R-:W-:Y:S01]  /*138a0*/  F2FP.BF16.F32.PACK_AB R86, RZ, R86 ;  /* 0x00000056ff56723e */ /* 0x000fe200000010ff */
[C---:B------:R-:W-:Y:S01]  /*138b0*/  VIADD R14, R2.reuse, UR9 ;  /* 0x00000009020e7c36 */ /* 0x040fe20008000000 */
[----:B------:R-:W-:Y:S01]  /*138c0*/  @P4 MOV R15, R7 ;  /* 0x00000007000f4202 */ /* 0x000fe20000000f00 */
[----:B------:R3:W-:Y:S01]  /*138d0*/  @P6 STG.E.U16 desc[UR14][R4.64+0xe0], R82 ;  /* 0x0000e05204006986 */ /* 0x0007e2000c10150e */
[----:B------:R-:W-:-:S03]  /*138e0*/  VIADD R16, R2, UR9 ;  /* 0x0000000902107c36 */ /* 0x000fc60008000000 */
[----:B------:R3:W-:Y:S04]  /*138f0*/  @P5 STG.E.U16 desc[UR14][R8.64+0xe2], R83 ;  /* 0x0000e25308005986 */ /* 0x0007e8000c10150e */
[----:B------:R3:W-:Y:S04]  /*13900*/  @P3 STG.E.U16 desc[UR14][R10.64+0xf0], R84 ;  /* 0x0000f0540a003986 */ /* 0x0007e8000c10150e */
[----:B------:R3:W-:Y:S01]  /*13910*/  @P2 STG.E.U16 desc[UR14][R12.64+0xf2], R85 ;  /* 0x0000f2550c002986 */ /* 0x0007e2000c10150e */
[----:B------:R-:W-:-:S03]  /*13920*/  FMUL R87, R87, UR13 ;  /* 0x0000000d57577c20 */ /* 0x000fc60008400000 */
[----:B------:R3:W-:Y:S01]  /*13930*/  @P4 STG.E.U16 desc[UR14][R14.64+0xf0], R86 ;  /* 0x0000f0560e004986 */ /* 0x0007e2000c10150e */
[----:B------:R-:W-:Y:S05]  /*13940*/  @!P0 EXIT ;  /* 0x000000000000894d */ /* 0x000fea0003800000 */
[----:B------:R-:W-:Y:S01]  /*13950*/  F2FP.BF16.F32.PACK_AB R87, RZ, R87 ;  /* 0x00000057ff57723e */ /* 0x000fe200000010ff */
[----:B------:R-:W-:-:S05]  /*13960*/  IMAD.MOV.U32 R17, RZ, RZ, R7 ;  /* 0x000000ffff117224 */ /* 0x000fca00078e0007 */
[----:B------:R-:W-:Y:S01]  /*13970*/  STG.E.U16 desc[UR14][R16.64+0xf2], R87 ;  /* 0x0000f25710007986 */ /* 0x000fe2000c10150e */
[----:B------:R-:W-:Y:S05]  /*13980*/  EXIT ;  /* 0x000000000000794d */ /* 0x000fea0003800000 */
.L_x_10:
[----:B------:R-:W-:-:S13]  /*13990*/  ISETP.NE.AND P0, PT, RZ, UR7, PT ;  /* 0x00000007ff007c0c */ /* 0x000fda000bf05270 */
[----:B------:R-:W-:Y:S05]  /*139a0*/  @P0 EXIT ;  /* 0x000000000000094d */ /* 0x000fea0003800000 */
[----:B------:R-:W-:-:S13]  /*139b0*/  ELECT P0, URZ, PT ;  /* 0x00000000003f782f */ /* 0x000fda0003800000 */
[----:B------:R-:W-:Y:S05]  /*139c0*/  @!P0 BRA `(.L_x_525) ;  /* 0x0000000800308947 */ /* 0x000fea0003800000 */
[----:B------:R-:W-:-:S06]  /*139d0*/  UISETP.GE.AND UP0, UPT, UR5, 0x1, UPT ;  /* 0x000000010500788c */ /* 0x000fcc000bf06270 */
[----:B------:R-:W-:-:S13]  /*139e0*/  PLOP3.LUT P0, PT, PT, PT, UP0, 0x80, 0x0 ;  /* 0x000000000000781c */ /* 0x000fda0003f0f008 */
[----:B------:R-:W-:Y:S05]  /*139f0*/  @!P0 BRA `(.L_x_525) ;  /* 0x0000000800248947 */ /* 0x000fea0003800000 */
[----:B------:R-:W0:Y:S01]  /*13a00*/  S2R R0, SR_CTAID.X ;  /* 0x0000000000007919 */ /* 0x000e220000002500 */
[----:B------:R-:W-:Y:S01]  /*13a10*/  ULDC UR8, c[0x0][0x384] ;  /* 0x0000e10000087ab9 */ /* 0x000fe20000000800 */
[----:B------:R-:W-:Y:S01]  /*13a20*/  UIADD3 UR7, UR5, 0x1, URZ ;  /* 0x0000000105077890 */ /* 0x000fe2000fffe03f */
[----:B------:R-:W-:Y:S01]  /*13a30*/  LOP3.LUT P0, RZ, R7, 0x1f, RZ, 0xc0, !PT ;  /* 0x0000001f07ff7812 */ /* 0x000fe2000780c0ff */
[----:B------:R-:W1:Y:S01]  /*13a40*/  S2R R2, SR_CTAID.Y ;  /* 0x0000000000027919 */ /* 0x000e620000002600 */
[----:B------:R-:W-:Y:S01]  /*13a50*/  IMAD.U32 R9, RZ, RZ, UR6 ;  /* 0x00000006ff097e24 */ /* 0x000fe2000f8e00ff */
[----:B------:R-:W-:Y:S01]  /*13a60*/  ULDC UR9, c[0x0][0x388] ;  /* 0x0000e20000097ab9 */ /* 0x000fe20000000800 */
[C---:B------:R-:W-:Y:S01]  /*13a70*/  ISETP.NE.AND P1, PT, R5.reuse, RZ, PT ;  /* 0x000000ff0500720c */ /* 0x040fe20003f25270 */
[----:B------:R-:W-:Y:S01]  /*13a80*/  IMAD.MOV.U32 R3, RZ, RZ, RZ ;  /* 0x000000ffff037224 */ /* 0x000fe200078e00ff */
[----:B------:R-:W-:Y:S01]  /*13a90*/  ISETP.NE.OR P0, PT, R5, RZ, !P0 ;  /* 0x000000ff0500720c */ /* 0x000fe20004705670 */
[----:B------:R-:W-:Y:S01]  /*13aa0*/  IMAD.MOV.U32 R4, RZ, RZ, 0x1 ;  /* 0x00000001ff047424 */ /* 0x000fe200078e00ff */
[----:B------:R-:W-:Y:S01]  /*13ab0*/  CS2R R6, SRZ ;  /* 0x0000000000067805 */ /* 0x000fe2000001ff00 */
[----:B------:R-:W-:-:S02]  /*13ac0*/  IMAD.MOV.U32 R5, RZ, RZ, RZ ;  /* 0x000000ffff057224 */ /* 0x000fc400078e00ff */
[----:B------:R-:W-:Y:S02]  /*13ad0*/  IMAD.MOV.U32 R8, RZ, RZ, RZ ;  /* 0x000000ffff087224 */ /* 0x000fe400078e00ff */
[----:B------:R-:W-:Y:S02]  /*13ae0*/  IMAD.U32 R21, RZ, RZ, UR7 ;  /* 0x00000007ff157e24 */ /* 0x000fe4000f8e00ff */
[----:B0-----:R-:W-:Y:S01]  /*13af0*/  IMAD.SHL.U32 R17, R0, 0x100, RZ ;  /* 0x0000010000117824 */ /* 0x001fe200078e00ff */
[----:B------:R-:W-:Y:S01]  /*13b00*/  LOP3.LUT R0, R9, 0x2, RZ, 0xfc, !PT ;  /* 0x0000000209007812 */ /* 0x000fe200078efcff */
[----:B-1----:R-:W-:Y:S02]  /*13b10*/  IMAD.SHL.U32 R18, R2, 0x80, RZ ;  /* 0x0000008002127824 */ /* 0x002fe400078e00ff */
[----:B------:R-:W-:-:S04]  /*13b20*/  IMAD.HI.U32 R2, R17, UR8, RZ ;  /* 0x0000000811027c27 */ /* 0x000fc8000f8e00ff */
[----:B------:R-:W-:Y:S01]  /*13b30*/  VIADD R19, R18, 0x40 ;  /* 0x0000004012137836 */ /* 0x000fe20000000000 */
[----:B------:R-:W-:-:S07]  /*13b40*/  SHF.R.U32.HI R2, RZ, UR9, R2 ;  /* 0x00000009ff027c19 */ /* 0x000fce0008011602 */
.L_x_529:
[----:B------:R-:W0:Y:S01]  /*13b50*/  S2R R10, SR_CgaCtaId ;  /* 0x00000000000a7919 */ /* 0x000e220000008800 */
[----:B------:R-:W-:-:S04]  /*13b60*/  MOV R9, 0x400 ;  /* 0x0000040000097802 */ /* 0x000fc80000000f00 */
[----:B0-----:R-:W-:Y:S02]  /*13b70*/  LEA R20, R10, R9, 0x18 ;  /* 0x000000090a147211 */ /* 0x001fe400078ec0ff */
[----:B------:R-:W-:-:S03]  /*13b80*/  SHF.L.U32 R9, R4, 0x1f, RZ ;  /* 0x0000001f04097819 */ /* 0x000fc600000006ff */
[----:B------:R-:W-:-:S07]  /*13b90*/  IMAD R12, R3, 0x8, R20 ;  /* 0x00000008030c7824 */ /* 0x000fce00078e0214 */
.L_x_526:
[----:B0-----:R0:W1:Y:S02]  /*13ba0*/  SYNCS.PHASECHK.TRANS64.TRYWAIT P2, [R12+URZ+0x36048], R9 ;  /* 0x036048090c0075a7 */ /* 0x001064000804017f */
[----:B-1----:R-:W-:Y:S05]  /*13bb0*/  @!P2 NANOSLEEP.SYNCS 0x989680 ;  /* 0x009896800000a95d */ /* 0x002fea0003900000 */
[----:B------:R-:W1:Y:S02]  /*13bc0*/  @!P2 SYNCS.PHASECHK.TRANS64 P2, [R12+URZ+0x36048], R9 ;  /* 0x036048090c00a5a7 */ /* 0x000e64000804007f */
[----:B-1----:R-:W-:Y:S05]  /*13bd0*/  @!P2 BRA `(.L_x_526) ;  /* 0xfffffffc00f0a947 */ /* 0x002fea000383ffff */
[----:B0-----:R-:W0:Y:S02]  /*13be0*/  @!P1 LDC R9, c[0x0][0x580] ;  /* 0x00016000ff099b82 */ /* 0x001e240000000800 */
[----:B0-----:R0:W-:Y:S02]  /*13bf0*/  @!P1 SYNCS.ARRIVE.TRANS64 RZ, [R12+URZ+0x36000], R9 ;  /* 0x036000090cff99a7 */ /* 0x0011e4000800003f */
[----:B0-----:R-:W-:-:S04]  /*13c00*/  PRMT R9, R0, 0x9910, RZ ;  /* 0x0000991000097816 */ /* 0x001fc800000000ff */
[----:B------:R-:W-:-:S13]  /*13c10*/  ISETP.NE.AND P2, PT, R9, 0x2, PT ;  /* 0x000000020900780c */ /* 0x000fda0003f45270 */
[----:B------:R-:W-:Y:S05]  /*13c20*/  @P2 BRA `(.L_x_527) ;  /* 0x0000000000042947 */ /* 0x000fea0003800000 */
[----:B------:R-:W-:Y:S01]  /*13c30*/  BPT.TRAP 0x1 ;  /* 0x000000040000795c */ /* 0x000fe20000300000 */
.L_x_527:
[----:B------:R-:W-:Y:S05]  /*13c40*/  @P0 BRA `(.L_x_528) ;  /* 0x0000000000040947 */ /* 0x000fea0003800000 */
[----:B------:R-:W-:Y:S01]  /*13c50*/  BPT.TRAP 0x1 ;  /* 0x000000040000795c */ /* 0x000fe20000300000 */
.L_x_528:
[----:B------:R-:W0:Y:S01]  /*13c60*/  LDC R10, c[0x0][0x380] ;  /* 0x0000e000ff0a7b82 */ /* 0x000e220000000800 */
[----:B------:R-:W-:Y:S01]  /*13c70*/  R2UR UR7, R2 ;  /* 0x00000000020772ca */ /* 0x000fe200000e0000 */
[----:B------:R-:W-:Y:S01]  /*13c80*/  ULDC UR18, c[0x0][0x38c] ;  /* 0x0000e30000127ab9 */ /* 0x000fe20000000800 */
[----:B------:R-:W-:Y:S01]  /*13c90*/  R2UR UR25, R12 ;  /* 0x000000000c1972ca */ /* 0x000fe200000e0000 */
[----:B------:R-:W-:Y:S01]  /*13ca0*/  UISETP.NE.AND UP0, UPT, UR18, 0x1, UPT ;  /* 0x000000011200788c */ /* 0x000fe2000bf05270 */
[C---:B------:R-:W-:Y:S01]  /*13cb0*/  VIADD R11, R7.reuse, 0x1 ;  /* 0x00000001070b7836 */ /* 0x040fe20000000000 */
[----:B------:R-:W-:Y:S01]  /*13cc0*/  ULDC UR23, c[0x0][0x398] ;  /* 0x0000e60000177ab9 */ /* 0x000fe20000000800 */
[----:B------:R-:W-:Y:S01]  /*13cd0*/  R2UR UR26, R8 ;  /* 0x00000000081a72ca */ /* 0x000fe200000e0000 */
[----:B------:R-:W1:Y:S01]  /*13ce0*/  LDC.64 R12, c[0x0][0x3f8] ;  /* 0x0000fe00ff0c7b82 */ /* 0x000e620000000a00 */
[----:B------:R-:W-:Y:S01]  /*13cf0*/  R2UR UR20, R7 ;  /* 0x00000000071472ca */ /* 0x000fe200000e0000 */
[----:B------:R-:W-:Y:S01]  /*13d00*/  ULDC UR31, c[0x0][0x3ec] ;  /* 0x0000fb00001f7ab9 */ /* 0x000fe20000000800 */
[----:B------:R-:W-:Y:S01]  /*13d10*/  R2UR UR12, R20 ;  /* 0x00000000140c72ca */ /* 0x000fe200000e0000 */
[C---:B------:R-:W-:Y:S01]  /*13d20*/  IMAD R20, R3.reuse, 0x2000, R20 ;  /* 0x0000200003147824 */ /* 0x040fe200078e0214 */
[----:B------:R-:W-:Y:S01]  /*13d30*/  R2UR UR24, R3 ;  /* 0x00000000031872ca */ /* 0x000fe200000e0000 */
[----:B------:R-:W-:Y:S01]  /*13d40*/  ULDC.64 UR34, c[0x0][0x198] ;  /* 0x0000660000227ab9 */ /* 0x000fe20000000a00 */
[----:B------:R-:W-:Y:S01]  /*13d50*/  @UP0 ULDC.64 UR10, c[0x0][0x390] ;  /* 0x0000e400000a0ab9 */ /* 0x000fe20000000a00 */
[----:B------:R-:W1:Y:S01]  /*13d60*/  LDC.64 R14, c[0x0][0x3d0] ;  /* 0x0000f400ff0e7b82 */ /* 0x000e620000000a00 */
[----:B------:R-:W-:Y:S01]  /*13d70*/  R2UR UR19, R20 ;  /* 0x00000000141372ca */ /* 0x000fe200000e0000 */
[----:B------:R-:W-:Y:S01]  /*13d80*/  VIADD R21, R21, 0xffffffff ;  /* 0xffffffff15157836 */ /* 0x000fe20000000000 */
[----:B------:R-:W-:Y:S01]  /*13d90*/  R2UR UR21, R5 ;  /* 0x00000000051572ca */ /* 0x000fe200000e0000 */
[----:B------:R-:W-:Y:S01]  /*13da0*/  UIADD3 UR32, UP1, UR34, 0xf0, URZ ;  /* 0x000000f022207890 */ /* 0x000fe2000ff3e03f */
[----:B------:R-:W-:Y:S01]  /*13db0*/  R2UR UR22, R6 ;  /* 0x00000000061672ca */ /* 0x000fe200000e0000 */
[----:B------:R-:W-:Y:S01]  /*13dc0*/  ULDC.64 UR28, c[0x0][0x3f0] ;  /* 0x0000fc00001c7ab9 */ /* 0x000fe20000000a00 */
[----:B------:R-:W-:Y:S01]  /*13dd0*/  UIADD3 UR34, UP2, UR34, 0x270, URZ ;  /* 0x0000027022227890 */ /* 0x000fe2000ff5e03f */
[----:B0-----:R-:W-:Y:S01]  /*13de0*/  ISETP.NE.AND P2, PT, R10, 0x1, PT ;  /* 0x000000010a00780c */ /* 0x001fe20003f45270 */
[----:B------:R-:W0:Y:S01]  /*13df0*/  LDC R16, c[0x0][0x400] ;  /* 0x00010000ff107b82 */ /* 0x000e220000000800 */
[----:B------:R-:W-:Y:S01]  /*13e00*/  ISETP.GT.AND P6, PT, R21, 0x1, PT ;  /* 0x000000011500780c */ /* 0x000fe20003fc4270 */
[----:B------:R-:W-:Y:S01]  /*13e10*/  UIADD3 UR25, UR25, 0x36000, URZ ;  /* 0x0003600019197890 */ /* 0x000fe2000fffe03f */
[----:B------:R-:W-:Y:S01]  /*13e20*/  VIADD R3, R3, 0x1 ;  /* 0x0000000103037836 */ /* 0x000fe20000000000 */
[----:B------:R-:W-:-:S02]  /*13e30*/  ULEA UR24, UR24, UR12, 0xe ;  /* 0x0000000c18187291 */ /* 0x000fc4000f8e703f */
[----:B------:R-:W-:Y:S02]  /*13e40*/  USHF.L.U32 UR26, UR26, 0x5, URZ ;  /* 0x000000051a1a7899 */ /* 0x000fe4000800063f */
[----:B------:R-:W2:Y:S01]  /*13e50*/  LDC.64 R22, c[0x0][0x3e0] ;  /* 0x0000f800ff167b82 */ /* 0x000ea20000000a00 */
[----:B------:R-:W-:Y:S01]  /*13e60*/  UIADD3.X UR33, URZ, UR35, URZ, UP1, !UPT ;  /* 0x000000233f217290 */ /* 0x000fe20008ffe43f */
[----:B------:R-:W-:Y:S01]  /*13e70*/  ISETP.NE.AND P5, PT, R3, 0x9, PT ;  /* 0x000000090300780c */ /* 0x000fe20003fa5270 */
[----:B------:R-:W-:Y:S01]  /*13e80*/  UIADD3.X UR35, URZ, UR35, URZ, UP2, !UPT ;  /* 0x000000233f237290 */ /* 0x000fe200097fe43f */
[----:B------:R-:W-:Y:S01]  /*13e90*/  @P2 IMAD.U32 R9, RZ, RZ, UR7 ;  /* 0x00000007ff092e24 */ /* 0x000fe2000f8e00ff */
[----:B------:R-:W-:Y:S01]  /*13ea0*/  R2UR UR7, R17 ;  /* 0x00000000110772ca */ /* 0x000fe200000e0000 */
[----:B------:R-:W-:Y:S01]  /*13eb0*/  UMOV UR36, 0x0 ;  /* 0x0000000000247882 */ /* 0x000fe20000000000 */
[----:B------:R-:W-:Y:S01]  /*13ec0*/  UMOV UR37, 0x10000000 ;  /* 0x1000000000257882 */ /* 0x000fe20000000000 */
[----:B------:R-:W-:Y:S01]  /*13ed0*/  UMOV UR12, UR20 ;  /* 0x00000014000c7c82 */ /* 0x000fe20008000000 */
[----:B------:R-:W-:Y:S01]  /*13ee0*/  @P2 R2UR UR7, R9 ;  /* 0x00000000090722ca */ /* 0x000fe200000e0000 */
[----:B------:R-:W-:Y:S01]  /*13ef0*/  UMOV UR14, UR22 ;  /* 0x00000016000e7c82 */ /* 0x000fe20008000000 */
[----:B------:R-:W-:Y:S01]  /*13f00*/  IADD3 R9, R8, 0x1, RZ ;  /* 0x0000000108097810 */ /* 0x000fe20007ffe0ff */
[----:B-1----:R-:W-:Y:S01]  /*13f10*/  IMAD R8, R5, R14, R13 ;  /* 0x0000000e05087224 */ /* 0x002fe200078e020d */
[----:B------:R-:W-:-:S02]  /*13f20*/  SEL R3, R3, RZ, P5 ;  /* 0x000000ff03037207 */ /* 0x000fc40002800000 */
[----:B------:R-:W-:-:S07]  /*13f30*/  ISETP.NE.AND P2, PT, R9, UR4, PT ;  /* 0x0000000409007c0c */ /* 0x000fce000bf45270 */
[----:B------:R-:W-:Y:S02]  /*13f40*/  UIADD3 UR13, -UR7, URZ, URZ ;  /* 0x0000003f070d7290 */ /* 0x000fe4000fffe13f */
[----:B------:R-:W-:Y:S02]  /*13f50*/  UIMAD.WIDE.U32 UR8, UR7, UR10, URZ ;  /* 0x0000000a070872a5 */ /* 0x000fe4000f8e003f */
[----:B------:R-:W-:Y:S02]  /*13f60*/  UMOV UR15, UR7 ;  /* 0x00000007000f7c82 */ /* 0x000fe40008000000 */
[----:B------:R-:W-:Y:S01]  /*13f70*/  IMAD R10, R10, UR13, R17 ;  /* 0x0000000d0a0a7c24 */ /* 0x000fe2000f8e0211 */
[----:B------:R-:W-:Y:S01]  /*13f80*/  @UP0 USHF.R.U32.HI UR15, URZ, UR11, UR9 ;  /* 0x0000000b3f0f0299 */ /* 0x000fe20008011609 */
[----:B------:R-:W-:Y:S01]  /*13f90*/  @P2 IMAD.MOV R11, RZ, RZ, R7 ;  /* 0x000000ffff0b2224 */ /* 0x000fe200078e0207 */
[----:B------:R-:W-:Y:S01]  /*13fa0*/  UISETP.NE.AND UP0, UPT, UR23, 0x1, UPT ;  /* 0x000000011700788c */ /* 0x000fe2000bf05270 */
[----:B------:R-:W-:Y:S01]  /*13fb0*/  ULDC.64 UR8, c[0x0][0x3c8] ;  /* 0x0000f20000087ab9 */ /* 0x000fe20000000a00 */
[----:B------:R-:W-:Y:S01]  /*13fc0*/  R2UR UR27, R10 ;  /* 0x000000000a1b72ca */ /* 0x000fe200000e0000 */
[----:B------:R-:W-:Y:S01]  /*13fd0*/  IMAD R7, R7, UR9, R12 ;  /* 0x0000000907077c24 */ /* 0x000fe2000f8e020c */
[----:B--2---:R-:W-:Y:S01]  /*13fe0*/  ISETP.NE.AND P3, PT, R11, R22, PT ;  /* 0x000000160b00720c */ /* 0x004fe20003f65270 */
[----:B------:R-:W-:Y:S01]  /*13ff0*/  ULDC.64 UR10, c[0x0][0x3c0] ;  /* 0x0000f000000a7ab9 */ /* 0x000fe20000000a00 */
[----:B------:R-:W-:Y:S01]  /*14000*/  UMOV UR30, UR15 ;  /* 0x0000000f001e7c82 */ /* 0x000fe20008000000 */
[----:B------:R-:W-:Y:S01]  /*14010*/  IMAD.U32 R8, R8, 0x20, R7 ;  /* 0x0000002008087824 */ /* 0x000fe200078e0007 */
[----:B------:R-:W-:Y:S01]  /*14020*/  UIADD3 UR9, -UR15, URZ, URZ ;  /* 0x0000003f0f097290 */ /* 0x000fe2000fffe13f */
[----:B0-----:R-:W-:-:S02]  /*14030*/  IMAD R7, R6, R15, R16 ;  /* 0x0000000f06077224 */ /* 0x001fc400078e0210 */
[----:B------:R-:W-:Y:S01]  /*14040*/  @UP0 ULDC UR16, c[0x0][0x39c] ;  /* 0x0000e70000100ab9 */ /* 0x000fe20000000800 */
[----:B------:R-:W-:Y:S01]  /*14050*/  @UP0 ULDC UR38, c[0x0][0x3a0] ;  /* 0x0000e80000260ab9 */ /* 0x000fe20000000800 */
[----:B------:R-:W-:Y:S01]  /*14060*/  UIMAD.WIDE.U32 UR16, UR15, UR16, URZ ;  /* 0x000000100f1072a5 */ /* 0x000fe2000f8e003f */
[----:B------:R-:W-:Y:S01]  /*14070*/  IMAD.U32 R7, R7, 0x400, R8 ;  /* 0x0000040007077824 */ /* 0x000fe200078e0008 */
[----:B------:R-:W-:Y:S01]  /*14080*/  UIMAD UR9, UR18, UR9, UR7 ;  /* 0x00000009120972a4 */ /* 0x000fe2000f8e0207 */
[----:B------:R-:W-:Y:S01]  /*14090*/  VIADD R10, R5, 0x1 ;  /* 0x00000001050a7836 */ /* 0x000fe20000000000 */
[----:B------:R-:W-:Y:S01]  /*140a0*/  UIMAD UR27, UR27, UR10, UR31 ;  /* 0x0000000a1b1b72a4 */ /* 0x000fe2000f8e021f */
[----:B------:R-:W-:Y:S01]  /*140b0*/  @P3 IMAD.MOV R10, RZ, RZ, R5 ;  /* 0x000000ffff0a3224 */ /* 0x000fe200078e0205 */
[----:B------:R-:W-:Y:S01]  /*140c0*/  @UP0 USHF.R.U32.HI UR30, URZ, UR38, UR17 ;  /* 0x000000263f1e0299 */ /* 0x000fe20008011611 */
[----:B------:R-:W-:Y:S01]  /*140d0*/  R2UR UR31, R7 ;  /* 0x00000000071f72ca */ /* 0x000fe200000e0000 */
[----:B------:R-:W-:Y:S01]  /*140e0*/  UIMAD UR28, UR9, UR11, UR28 ;  /* 0x0000000b091c72a4 */ /* 0x000fe2000f8e021c */
[----:B------:R-:W-:Y:S01]  /*140f0*/  R2UR UR18, R18 ;  /* 0x00000000121272ca */ /* 0x000fe200000e0000 */
[----:B------:R-:W-:Y:S01]  /*14100*/  UIADD3 UR10, -UR30, URZ, URZ ;  /* 0x0000003f1e0a7290 */ /* 0x000fe2000fffe13f */
[----:B------:R-:W-:Y:S01]  /*14110*/  ISETP.NE.AND P4, PT, R10, R23, PT ;  /* 0x000000170a00720c */ /* 0x000fe20003f85270 */
[----:B------:R-:W-:Y:S01]  /*14120*/  UIADD3 UR16, UR19, 0x24000, URZ ;  /* 0x0002400013107890 */ /* 0x000fe2000fffe03f */
[----:B------:R-:W-:Y:S01]  /*14130*/  SEL R5, RZ, 0x1, P5 ;  /* 0x00000001ff057807 */ /* 0x000fe20002800000 */
[----:B------:R-:W-:Y:S01]  /*14140*/  UIMAD UR7, UR23, UR10, UR15 ;  /* 0x0000000a170772a4 */ /* 0x000fe2000f8e020f */
[----:B------:R-:W-:Y:S01]  /*14150*/  VIADD R12, R6, 0x1 ;  /* 0x00000001060c7836 */ /* 0x000fe20000000000 */
[----:B------:R-:W-:Y:S01]  /*14160*/  UMOV UR17, UR25 ;  /* 0x0000001900117c82 */ /* 0x000fe20008000000 */
[----:B------:R-:W-:Y:S01]  /*14170*/  R2UR UR10, R19 ;  /* 0x00000000130a72ca */ /* 0x000fe200000e0000 */
[----:B------:R-:W-:Y:S01]  /*14180*/  UIMAD UR29, UR7, UR8, UR29 ;  /* 0x00000008071d72a4 */ /* 0x000fe2000f8e021d */
[----:B------:R-:W-:Y:S01]  /*14190*/  LOP3.LUT R4, R4, R5, RZ, 0x3c, !PT ;  /* 0x0000000504047212 */ /* 0x000fe200078e3cff */
[----:B------:R-:W-:Y:S01]  /*141a0*/  UPRMT UR7, UR31, 0x5410, URZ ;  /* 0x000054101f077896 */ /* 0x000fe2000800003f */
[----:B------:R-:W-:Y:S01]  /*141b0*/  SEL R8, R9, RZ, P2 ;  /* 0x000000ff09087207 */ /* 0x000fe20001000000 */
[----:B------:R-:W-:Y:S01]  /*141c0*/  UIADD3 UR8, UR19, 0x25000, URZ ;  /* 0x0002500013087890 */ /* 0x000fe2000fffe03f */
[----:B------:R-:W-:Y:S01]  /*141d0*/  SEL R7, R11, RZ, P3 ;  /* 0x000000ff0b077207 */ /* 0x000fe20001800000 */
[----:B------:R-:W-:Y:S01]  /*141e0*/  UMOV UR13, UR21 ;  /* 0x00000015000d7c82 */ /* 0x000fe20008000000 */
[----:B------:R-:W-:Y:S01]  /*141f0*/  UMOV UR19, UR26 ;  /* 0x0000001a00137c82 */ /* 0x000fe20008000000 */
[----:B------:R-:W-:Y:S01]  /*14200*/  UMOV UR9, UR25 ;  /* 0x0000001900097c82 */ /* 0x000fe20008000000 */
[----:B------:R-:W-:Y:S01]  /*14210*/  UMOV UR11, UR26 ;  /* 0x0000001a000b7c82 */ /* 0x000fe20008000000 */
[----:B------:R-:W-:Y:S01]  /*14220*/  @P4 IMAD.MOV R12, RZ, RZ, R6 ;  /* 0x000000ffff0c4224 */ /* 0x000fe200078e0206 */
[----:B------:R0:W-:Y:S01]  /*14230*/  UTMALDG.5D.IM2COL [UR24], [UR32], UR7 ;  /* 0x00000018200073b4 */ /* 0x0001e20008060007 */
[----:B------:R-:W-:-:S02]  /*14240*/  SEL R5, R10, RZ, P4 ;  /* 0x000000ff0a057207 */ /* 0x000fc40002000000 */
[----:B------:R-:W-:Y:S01]  /*14250*/  IMAD.MOV.U32 R6, RZ, RZ, R12 ;  /* 0x000000ffff067224 */ /* 0x000fe200078e000c */
[----:B------:R0:W-:Y:S01]  /*14260*/  UTMALDG.5D [UR16], [UR34], desc[UR36] ;  /* 0x00002410220075b4 */ /* 0x0001e20008021000 */
[----:B------:R0:W-:Y:S02]  /*14270*/  UTMALDG.5D [UR8], [UR34], desc[UR36] ;  /* 0x00002408220075b4 */ /* 0x0001e40008021000 */
[----:B0-----:R-:W-:Y:S05]  /*14280*/  @P6 BRA `(.L_x_529) ;  /* 0xfffffff800306947 */ /* 0x001fea000383ffff */
.L_x_525:
[----:B------:R-:W-:Y:S01]  /*14290*/  UISETP.GE.U32.AND UP1, UPT, UR5, 0x9, UPT ;  /* 0x000000090500788c */ /* 0x000fe2000bf26070 */
[----:B------:R-:W-:-:S05]  /*142a0*/  MOV R0, 0x1 ;  /* 0x0000000100007802 */ /* 0x000fca0000000f00 */
[----:B------:R-:W-:-:S05]  /*142b0*/  PLOP3.LUT P0, PT, PT, PT, UP1, 0x80, 0x0 ;  /* 0x000000000000781c */ /* 0x000fca0003f0f018 */
[----:B------:R-:W-:-:S04]  /*142c0*/  @UP1 UIMAD.WIDE.U32 UR8, UR5, 0x38e38e39, URZ ;  /* 0x38e38e39050818a5 */ /* 0x000fc8000f8e003f */
[----:B------:R-:W-:-:S04]  /*142d0*/  @UP1 USHF.R.U32.HI UR7, URZ, 0x1, UR9 ;  /* 0x000000013f071899 */ /* 0x000fc80008011609 */
[----:B------:R-:W-:-:S04]  /*142e0*/  @UP1 ULOP3.LUT UR7, UR7, 0x1, URZ, 0xc0, !UPT ;  /* 0x0000000107071892 */ /* 0x000fc8000f8ec03f */
[----:B------:R-:W-:-:S04]  /*142f0*/  @UP1 UISETP.NE.U32.AND UP0, UPT, UR7, 0x1, UPT ;  /* 0x000000010700188c */ /* 0x000fc8000bf05070 */
[----:B------:R-:W-:-:S04]  /*14300*/  @UP1 UISETP.NE.U32.AND.EX UP0, UPT, URZ, URZ, UPT, UP0 ;  /* 0x0000003f3f00128c */ /* 0x000fc8000bf05100 */
[----:B------:R-:W-:-:S06]  /*14310*/  @UP1 USEL UR7, URZ, 0x1, !UP0 ;  /* 0x000000013f071887 */ /* 0x000fcc000c000000 */
[----:B------:R-:W-:Y:S01]  /*14320*/  @P0 IMAD.U32 R0, RZ, RZ, UR7 ;  /* 0x00000007ff000e24 */ /* 0x000fe2000f8e00ff */
[----:B------:R-:W-:Y:S05]  /*14330*/  WARPSYNC.ALL ;  /* 0x0000000000007948 */ /* 0x000fea0003800000 */
[----:B------:R-:W-:-:S13]  /*14340*/  ELECT P0, URZ, PT ;  /* 0x00000000003f782f */ /* 0x000fda0003800000 */
[----:B------:R-:W-:Y:S05]  /*14350*/  @!P0 EXIT ;  /* 0x000000000000894d */ /* 0x000fea0003800000 */
[----:B------:R-:W-:-:S04]  /*14360*/  ULOP3.LUT UR6, UR6, 0x2, URZ, 0xfc, !UPT ;  /* 0x0000000206067892 */ /* 0x000fc8000f8efc3f */
[----:B------:R-:W-:-:S06]  /*14370*/  UISETP.NE.AND UP0, UPT, UR6, 0x3, UPT ;  /* 0x000000030600788c */ /* 0x000fcc000bf05270 */
[----:B------:R-:W-:-:S13]  /*14380*/  PLOP3.LUT P0, PT, PT, PT, UP0, 0x80, 0x0 ;  /* 0x000000000000781c */ /* 0x000fda0003f0f008 */
[----:B------:R-:W-:Y:S05]  /*14390*/  @!P0 BRA `(.L_x_530) ;  /* 0x0000000000048947 */ /* 0x000fea0003800000 */
[----:B------:R-:W-:Y:S01]  /*143a0*/  BPT.TRAP 0x1 ;  /* 0x000000040000795c */ /* 0x000fe20000300000 */
.L_x_530:
[----:B------:R-:W0:Y:S01]  /*143b0*/  S2UR UR8, SR_CgaCtaId ;  /* 0x00000000000879c3 */ /* 0x000e220000008800 */
[----:B------:R-:W-:Y:S01]  /*143c0*/  UIMAD.WIDE.U32 UR6, UR5, 0x38e38e39, URZ ;  /* 0x38e38e39050678a5 */ /* 0x000fe2000f8e003f */
[----:B------:R-:W-:Y:S01]  /*143d0*/  SHF.L.U32 R2, R0, 0x1f, RZ ;  /* 0x0000001f00027819 */ /* 0x000fe200000006ff */
[----:B------:R-:W-:Y:S02]  /*143e0*/  UMOV UR4, 0x400 ;  /* 0x0000040000047882 */ /* 0x000fe40000000000 */
[----:B------:R-:W-:-:S04]  /*143f0*/  USHF.R.U32.HI UR6, URZ, 0x1, UR7 ;  /* 0x000000013f067899 */ /* 0x000fc80008011607 */
[----:B------:R-:W-:Y:S02]  /*14400*/  UIMAD UR5, UR6, -0x9, UR5 ;  /* 0xfffffff7060578a4 */ /* 0x000fe4000f8e0205 */
[----:B0-----:R-:W-:-:S04]  /*14410*/  ULEA UR4, UR8, UR4, 0x18 ;  /* 0x0000000408047291 */ /* 0x001fc8000f8ec03f */
[----:B------:R-:W-:-:S04]  /*14420*/  UIADD3 UR4, UR4, 0x36048, URZ ;  /* 0x0003604804047890 */ /* 0x000fc8000fffe03f */
[----:B------:R-:W-:-:S12]  /*14430*/  ULEA UR6, UR5, UR4, 0x3 ;  /* 0x0000000405067291 */ /* 0x000fd8000f8e183f */
.L_x_531:
[----:B0-----:R-:W-:-:S04]  /*14440*/  IMAD.U32 R3, RZ, RZ, UR6 ;  /* 0x00000006ff037e24 */ /* 0x001fc8000f8e00ff */
[----:B------:R0:W1:Y:S03]  /*14450*/  SYNCS.PHASECHK.TRANS64.TRYWAIT P0, [R3+URZ], R2 ;  /* 0x00000002030075a7 */ /* 0x000066000800017f */
[----:B-1----:R-:W-:Y:S05]  /*14460*/  @!P0 NANOSLEEP.SYNCS 0x989680 ;  /* 0x009896800000895d */ /* 0x002fea0003900000 */
[----:B------:R-:W1:Y:S02]  /*14470*/  @!P0 SYNCS.PHASECHK.TRANS64 P0, [R3+URZ], R2 ;  /* 0x00000002030085a7 */ /* 0x000e64000800007f */
[----:B-1----:R-:W-:Y:S05]  /*14480*/  @!P0 BRA `(.L_x_531) ;  /* 0xfffffffc00ec8947 */ /* 0x002fea000383ffff */
[----:B------:R-:W-:-:S04]  /*14490*/  UIADD3 UR5, UR5, 0x1, URZ ;  /* 0x0000000105057890 */ /* 0x000fc8000fffe03f */
[----:B------:R-:W-:-:S04]  /*144a0*/  UISETP.NE.AND UP0, UPT, UR5, 0x9, UPT ;  /* 0x000000090500788c */ /* 0x000fc8000bf05270 */
[----:B------:R-:W-:Y:S02]  /*144b0*/  USEL UR6, URZ, 0x1, UP0 ;  /* 0x000000013f067887 */ /* 0x000fe40008000000 */
[----:B------:R-:W-:-:S04]  /*144c0*/  USEL UR5, UR5, URZ, UP0 ;  /* 0x0000003f05057287 */ /* 0x000fc80008000000 */
[----:B0-----:R-:W-:Y:S01]  /*144d0*/  LOP3.LUT R2, R0, UR6, RZ, 0x3c, !PT ;  /* 0x0000000600027c12 */ /* 0x001fe2000f8e3cff */
[----:B------:R-:W-:-:S03]  /*144e0*/  ULEA UR7, UR5, UR4, 0x3 ;  /* 0x0000000405077291 */ /* 0x000fc6000f8e183f */
[----:B------:R-:W-:-:S09]  /*144f0*/  SHF.L.U32 R0, R2, 0x1f, RZ ;  /* 0x0000001f02007819 */ /* 0x000fd200000006ff */
.L_x_532:
        /* <DEDUP_REMOVED lines=9> */
[----:B------:R-:W-:Y:S01]  /*14590*/  LOP3.LUT R2, R2, UR6, RZ, 0x3c, !PT ;  /* 0x0000000602027c12 */ /* 0x000fe2000f8e3cff */
[----:B------:R-:W-:-:S03]  /*145a0*/  ULEA UR7, UR5, UR4, 0x3 ;  /* 0x0000000405077291 */ /* 0x000fc6000f8e183f */
[----:B0-----:R-:W-:-:S09]  /*145b0*/  SHF.L.U32 R0, R2, 0x1f, RZ ;  /* 0x0000001f02007819 */ /* 0x001fd200000006ff */
.L_x_533:
        /* <DEDUP_REMOVED lines=12> */
.L_x_534:
        /* <DEDUP_REMOVED lines=12> */
.L_x_535:
        /* <DEDUP_REMOVED lines=12> */
.L_x_536:
        /* <DEDUP_REMOVED lines=12> */
.L_x_537:
        /* <DEDUP_REMOVED lines=12> */
.L_x_538:
        /* <DEDUP_REMOVED lines=12> */
.L_x_539:
[----:B0-----:R-:W-:-:S04]  /*14a40*/  IMAD.U32 R3, RZ, RZ, UR5 ;  /* 0x00000005ff037e24 */ /* 0x001fc8000f8e00ff */
[----:B------:R0:W1:Y:S03]  /*14a50*/  SYNCS.PHASECHK.TRANS64.TRYWAIT P0, [R3+URZ], R0 ;  /* 0x00000000030075a7 */ /* 0x000066000800017f */
[----:B-1----:R-:W-:Y:S05]  /*14a60*/  @!P0 NANOSLEEP.SYNCS 0x989680 ;  /* 0x009896800000895d */ /* 0x002fea0003900000 */
[----:B------:R-:W1:Y:S02]  /*14a70*/  @!P0 SYNCS.PHASECHK.TRANS64 P0, [R3+URZ], R0 ;  /* 0x00000000030085a7 */ /* 0x000e64000800007f */
[----:B-1----:R-:W-:Y:S05]  /*14a80*/  @P0 EXIT ;  /* 0x000000000000094d */ /* 0x002fea0003800000 */
[----:B------:R-:W-:Y:S05]  /*14a90*/  BRA `(.L_x_539) ;  /* 0xfffffffc00e87947 */ /* 0x000fea000383ffff */
.L_x_540:
[----:B------:R-:W-:-:S00]  /*14aa0*/  BRA `(.L_x_540) ;  /* 0xfffffffc00fc7947 */ /* 0x000fc0000383ffff */
[----:B------:R-:W-:-:S00]  /*14ab0*/  NOP ;  /* 0x0000000000007918 */ /* 0x000fc00000000000 */
        /* <DEDUP_REMOVED lines=12> */
.L_x_541:


//--------------------- .nv.shared._ZN7cutlass13device_kernelINS_4conv6kernel13ConvUniversalINS1_16ConvProblemShapeILNS1_8OperatorE1ELi3EEENS1_10collective14CollectiveConvINS1_46MainloopSm90TmaGmmaWarpSpecializedImplicitGemmILS5_1ELi9ELi3EN4cute5tupleIJNSA_1CILi1EEESD_SD_EEENS1_36KernelImplicitTmaWarpSpecializedSm90ELi1EEENSB_IJNSC_ILi256EEENSC_ILi128EEENSB_IJNSC_ILi32EEEEEEEEENS_10bfloat16_tESM_NSA_8TiledMMAINSA_8MMA_AtomIJNSA_4SM904GMMA28MMA_64x128x16_F32BF16BF16_SSILNSQ_5MajorE0ELSS_1ELNSQ_7ScaleInE1ELST_1EEEEEENSA_6LayoutISE_NSB_IJNSC_ILi0EEESX_SX_EEEEENSB_IJNSA_10UnderscoreES10_S10_EEEEENS7_6detail26Sm90ImplicitGemmTileTraitsINSA_20SM90_TMA_LOAD_IM2COLENSA_14ComposedLayoutINSA_7SwizzleILi2ELi4ELi3EEENSA_18smem_ptr_flag_bitsILi16EEENSW_INSB_IJNSB_IJNSC_ILi8EEESJ_EEENSB_IJSJ_SD_EEENSB_IJSD_NSC_ILi9EEEEEEEEENSB_IJNSB_IJSJ_SH_EEENSB_IJSD_SX_EEENSB_IJSX_NSC_ILi8192EEEEEEEEEEEEEvEENS14_INSA_13SM90_TMA_LOADENS16_INS17_ILi3ELi4ELi3EEES1A_NSW_INSB_IJNSB_IJNSC_ILi64EEENSC_ILi2EEEEEENSB_IJS1B_NSC_ILi4EEEEEES1F_EEENSB_IJNSB_IJSD_NSC_ILi2048EEEEEENSB_IJS1R_NSC_ILi512EEEEEENSB_IJSX_NSC_ILi4096EEEEEEEEEEEEEvEEEENS_8epilogue10collective6detail29Sm90TmaWarpSpecializedAdapterINS29_15DefaultEpilogueISM_NSB_IJNSB_IJllllEEESD_SX_EEES2E_NS28_6thread17LinearCombinationISM_Li1EffLNS2F_9ScaleType4KindE0ELNS_15FloatRoundStyleE2ESM_EENS_4gemm15EpilogueDefaultEEEEEvvEEEEvNT_6ParamsE --------------------------
	.section	.nv.shared._ZN7cutlass13device_kernelINS_4conv6kernel13ConvUniversalINS1_16ConvProblemShapeILNS1_8OperatorE1ELi3EEENS1_10collective14CollectiveConvINS1_46MainloopSm90TmaGmmaWarpSpecializedImplicitGemmILS5_1ELi9ELi3EN4cute5tupleIJNSA_1CILi1EEESD_SD_EEENS1_36KernelImplicitTmaWarpSpecializedSm90ELi1EEENSB_IJNSC_ILi256EEENSC_ILi128EEENSB_IJNSC_ILi32EEEEEEEEENS_10bfloat16_tESM_NSA_8TiledMMAINSA_8MMA_AtomIJNSA_4SM904GMMA28MMA_64x128x16_F32BF16BF16_SSILNSQ_5MajorE0ELSS_1ELNSQ_7ScaleInE1ELST_1EEEEEENSA_6LayoutISE_NSB_IJNSC_ILi0EEESX_SX_EEEEENSB_IJNSA_10UnderscoreES10_S10_EEEEENS7_6detail26Sm90ImplicitGemmTileTraitsINSA_20SM90_TMA_LOAD_IM2COLENSA_14ComposedLayoutINSA_7SwizzleILi2ELi4ELi3EEENSA_18smem_ptr_flag_bitsILi16EEENSW_INSB_IJNSB_IJNSC_ILi8EEESJ_EEENSB_IJSJ_SD_EEENSB_IJSD_NSC_ILi9EEEEEEEEENSB_IJNSB_IJSJ_SH_EEENSB_IJSD_SX_EEENSB_IJSX_NSC_ILi8192EEEEEEEEEEEEEvEENS14_INSA_13SM90_TMA_LOADENS16_INS17_ILi3ELi4ELi3EEES1A_NSW_INSB_IJNSB_IJNSC_ILi64EEENSC_ILi2EEEEEENSB_IJS1B_NSC_ILi4EEEEEES1F_EEENSB_IJNSB_IJSD_NSC_ILi2048EEEEEENSB_IJS1R_NSC_ILi512EEEEEENSB_IJSX_NSC_ILi4096EEEEEEEEEEEEEvEEEENS_8epilogue10collective6detail29Sm90TmaWarpSpecializedAdapterINS29_15DefaultEpilogueISM_NSB_IJNSB_IJllllEEESD_SX_EEES2E_NS28_6thread17LinearCombinationISM_Li1EffLNS2F_9ScaleType4KindE0ELNS_15FloatRoundStyleE2ESM_EENS_4gemm15EpilogueDefaultEEEEEvvEEEEvNT_6ParamsE,"aw",@nobits
	.sectionflags	@""
	.align	16
	.zero		1024


//--------------------- .nv.shared.reserved.0     --------------------------
	.section	.nv.shared.reserved.0,"aw",@nobits
	.weak		__nv_reservedSMEM_offset_0_alias
	.size		__nv_reservedSMEM_offset_0_alias, 0, 0
	.other		__nv_reservedSMEM_offset_0_alias,@"STO_CUDA_RESERVED_SHARED STV_DEFAULT"
__nv_reservedSMEM_offset_0_alias:
	.zero		0


//--------------------- .nv.global                --------------------------
	.section	.nv.global,"aw",@nobits
.nv.global:
	.type		_ZN39_INTERNAL_8c18005d_4_k_cu_6c01eca3_34464cute1_E,@object
	.size		_ZN39_INTERNAL_8c18005d_4_k_cu_6c01eca3_34464cute1_E,(_ZN39_INTERNAL_8c18005d_4_k_cu_6c01eca3_34464cuda3std3__45__cpo6cbeginE - _ZN39_INTERNAL_8c18005d_4_k_cu_6c01eca3_34464cute1_E)
_ZN39_INTERNAL_8c18005d_4_k_cu_6c01eca3_34464cute1_E:
	.zero		1
	.type		_ZN39_INTERNAL_8c18005d_4_k_cu_6c01eca3_34464cuda3std3__45__cpo6cbeginE,@object
	.size		_ZN39_INTERNAL_8c18005d_4_k_cu_6c01eca3_34464cuda3std3__45__cpo6cbeginE,(_ZN39_INTERNAL_8c18005d_4_k_cu_6c01eca3_34464cuda3std3__48in_placeE - _ZN39_INTERNAL_8c18005d_4_k_cu_6c01eca3_34464cuda3std3__45__cpo6cbeginE)
_ZN39_INTERNAL_8c18005d_4_k_cu_6c01eca3_34464cuda3std3__45__cpo6cbeginE:
	.zero		1
	.type		_ZN39_INTERNAL_8c18005d_4_k_cu_6c01eca3_34464cuda3std3__48in_placeE,@object
	.size		_ZN39_INTERNAL_8c18005d_4_k_cu_6c01eca3_34464cuda3std3__48in_placeE,(_ZN39_INTERNAL_8c18005d_4_k_cu_6c01eca3_34464cuda3std6ranges3__45__cpo9iter_moveE - _ZN39_INTERNAL_8c18005d_4_k_cu_6c01eca3_34464cuda3std3__48in_placeE)
_ZN39_INTERNAL_8c18005d_4_k_cu_6c01eca3_34464cuda3std3__48in_placeE:
	.zero		1
	.type		_ZN39_INTERNAL_8c18005d_4_k_cu_6c01eca3_34464cuda3std6ranges3__45__cpo9iter_moveE,@object
	.size		_ZN39_INTERNAL_8c18005d_4_k_cu_6c01eca3_34464cuda3std6ranges3__45__cpo9iter_moveE,(_ZN39_INTERNAL_8c18005d_4_k_cu_6c01eca3_34464cuda3std3__45__cpo5beginE - _ZN39_INTERNAL_8c18005d_4_k_cu_6c01eca3_34464cuda3std6ranges3__45__cpo9iter_moveE)
_ZN39_INTERNAL_8c18005d_4_k_cu_6c01eca3_34464cuda3std6ranges3__45__cpo9iter_moveE:
	.zero		1
	.type		_ZN39_INTERNAL_8c18005d_4_k_cu_6c01eca3_34464cuda3std3__45__cpo5beginE,@object
	.size		_ZN39_INTERNAL_8c18005d_4_k_cu_6c01eca3_34464cuda3std3__45__cpo5beginE,(_ZN39_INTERNAL_8c18005d_4_k_cu_6c01eca3_34464cuda3std3__441_GLOBAL__N__8c18005d_4_k_cu_6c01eca3_34466ignoreE - _ZN39_INTERNAL_8c18005d_4_k_cu_6c01eca3_34464cuda3std3__45__cpo5beginE)
_ZN39_INTERNAL_8c18005d_4_k_cu_6c01eca3_34464cuda3std3__45__cpo5beginE:
	.zero		1
	.type		_ZN39_INTERNAL_8c18005d_4_k_cu_6c01eca3_34464cuda3std3__441_GLOBAL__N__8c18005d_4_k_cu_6c01eca3_34466ignoreE,@object
	.size		_ZN39_INTERNAL_8c18005d_4_k_cu_6c01eca3_34464cuda3std3__441_GLOBAL__N__8c18005d_4_k_cu_6c01eca3_34466ignoreE,(_ZN39_INTERNAL_8c18005d_4_k_cu_6c01eca3_34464cute7productE - _ZN39_INTERNAL_8c18005d_4_k_cu_6c01eca3_34464cuda3std3__441_GLOBAL__N__8c18005d_4_k_cu_6c01eca3_34466ignoreE)
_ZN39_INTERNAL_8c18005d_4_k_cu_6c01eca3_34464cuda3std3__441_GLOBAL__N__8c18005d_4_k_cu_6c01eca3_34466ignoreE:
	.zero		1
	.type		_ZN39_INTERNAL_8c18005d_4_k_cu_6c01eca3_34464cute7productE,@object
	.size		_ZN39_INTERNAL_8c18005d_4_k_cu_6c01eca3_34464cute7productE,(_ZN39_INTERNAL_8c18005d_4_k_cu_6c01eca3_34464cuda3std3__45__cpo3endE - _ZN39_INTERNAL_8c18005d_4_k_cu_6c01eca3_34464cute7productE)
_ZN39_INTERNAL_8c18005d_4_k_cu_6c01eca3_34464cute7productE:
	.zero		1
	.type		_ZN39_INTERNAL_8c18005d_4_k_cu_6c01eca3_34464cuda3std3__45__cpo3endE,@object
	.size		_ZN39_INTERNAL_8c18005d_4_k_cu_6c01eca3_34464cuda3std3__45__cpo3endE,(_ZN39_INTERNAL_8c18005d_4_k_cu_6c01eca3_34464cuda3std3__419piecewise_constructE - _ZN39_INTERNAL_8c18005d_4_k_cu_6c01eca3_34464cuda3std3__45__cpo3endE)
_ZN39_INTERNAL_8c18005d_4_k_cu_6c01eca3_34464cuda3std3__45__cpo3endE:
	.zero		1
	.type		_ZN39_INTERNAL_8c18005d_4_k_cu_6c01eca3_34464cuda3std3__419piecewise_constructE,@object
	.size		_ZN39_INTERNAL_8c18005d_4_k_cu_6c01eca3_34464cuda3std3__419piecewise_constructE,(_ZN39_INTERNAL_8c18005d_4_k_cu_6c01eca3_34464cuda3std3__45__cpo4cendE - _ZN39_INTERNAL_8c18005d_4_k_cu_6c01eca3_34464cuda3std3__419piecewise_constructE)
_ZN39_INTERNAL_8c18005d_4_k_cu_6c01eca3_34464cuda3std3__419piecewise_constructE:
	.zero		1
	.type		_ZN39_INTERNAL_8c18005d_4_k_cu_6c01eca3_34464cuda3std3__45__cpo4cendE,@object
	.size		_ZN39_INTERNAL_8c18005d_4_k_cu_6c01eca3_34464cuda3std3__45__cpo4cendE,(_ZN39_INTERNAL_8c18005d_4_k_cu_6c01eca3_34464cuda3std6ranges3__45__cpo4swapE - _ZN39_INTERNAL_8c18005d_4_k_cu_6c01eca3_34464cuda3std3__45__cpo4cendE)
_ZN39_INTERNAL_8c18005d_4_k_cu_6c01eca3_34464cuda3std3__45__cpo4cendE:
	.zero		1
	.type		_ZN39_INTERNAL_8c18005d_4_k_cu_6c01eca3_34464cuda3std6ranges3__45__cpo4swapE,@object
	.size		_ZN39_INTERNAL_8c18005d_4_k_cu_6c01eca3_34464cuda3std6ranges3__45__cpo4swapE,(.L_7 - _ZN39_INTERNAL_8c18005d_4_k_cu_6c01eca3_34464cuda3std6ranges3__45__cpo4swapE)
_ZN39_INTERNAL_8c18005d_4_k_cu_6c01eca3_34464cuda3std6ranges3__45__cpo4swapE:
	.zero		1
.L_7:


//--------------------- .nv.constant0._ZN7cutlass13device_kernelINS_4conv6kernel13ConvUniversalINS1_16ConvProblemShapeILNS1_8OperatorE1ELi3EEENS1_10collective14CollectiveConvINS1_46MainloopSm90TmaGmmaWarpSpecializedImplicitGemmILS5_1ELi9ELi3EN4cute5tupleIJNSA_1CILi1EEESD_SD_EEENS1_36KernelImplicitTmaWarpSpecializedSm90ELi1EEENSB_IJNSC_ILi256EEENSC_ILi128EEENSB_IJNSC_ILi32EEEEEEEEENS_10bfloat16_tESM_NSA_8TiledMMAINSA_8MMA_AtomIJNSA_4SM904GMMA28MMA_64x128x16_F32BF16BF16_SSILNSQ_5MajorE0ELSS_1ELNSQ_7ScaleInE1ELST_1EEEEEENSA_6LayoutISE_NSB_IJNSC_ILi0EEESX_SX_EEEEENSB_IJNSA_10UnderscoreES10_S10_EEEEENS7_6detail26Sm90ImplicitGemmTileTraitsINSA_20SM90_TMA_LOAD_IM2COLENSA_14ComposedLayoutINSA_7SwizzleILi2ELi4ELi3EEENSA_18smem_ptr_flag_bitsILi16EEENSW_INSB_IJNSB_IJNSC_ILi8EEESJ_EEENSB_IJSJ_SD_EEENSB_IJSD_NSC_ILi9EEEEEEEEENSB_IJNSB_IJSJ_SH_EEENSB_IJSD_SX_EEENSB_IJSX_NSC_ILi8192EEEEEEEEEEEEEvEENS14_INSA_13SM90_TMA_LOADENS16_INS17_ILi3ELi4ELi3EEES1A_NSW_INSB_IJNSB_IJNSC_ILi64EEENSC_ILi2EEEEEENSB_IJS1B_NSC_ILi4EEEEEES1F_EEENSB_IJNSB_IJSD_NSC_ILi2048EEEEEENSB_IJS1R_NSC_ILi512EEEEEENSB_IJSX_NSC_ILi4096EEEEEEEEEEEEEvEEEENS_8epilogue10collective6detail29Sm90TmaWarpSpecializedAdapterINS29_15DefaultEpilogueISM_NSB_IJNSB_IJllllEEESD_SX_EEES2E_NS28_6thread17LinearCombinationISM_Li1EffLNS2F_9ScaleType4KindE0ELNS_15FloatRoundStyleE2ESM_EENS_4gemm15EpilogueDefaultEEEEEvvEEEEvNT_6ParamsE --------------------------
	.section	.nv.constant0._ZN7cutlass13device_kernelINS_4conv6kernel13ConvUniversalINS1_16ConvProblemShapeILNS1_8OperatorE1ELi3EEENS1_10collective14CollectiveConvINS1_46MainloopSm90TmaGmmaWarpSpecializedImplicitGemmILS5_1ELi9ELi3EN4cute5tupleIJNSA_1CILi1EEESD_SD_EEENS1_36KernelImplicitTmaWarpSpecializedSm90ELi1EEENSB_IJNSC_ILi256EEENSC_ILi128EEENSB_IJNSC_ILi32EEEEEEEEENS_10bfloat16_tESM_NSA_8TiledMMAINSA_8MMA_AtomIJNSA_4SM904GMMA28MMA_64x128x16_F32BF16BF16_SSILNSQ_5MajorE0ELSS_1ELNSQ_7ScaleInE1ELST_1EEEEEENSA_6LayoutISE_NSB_IJNSC_ILi0EEESX_SX_EEEEENSB_IJNSA_10UnderscoreES10_S10_EEEEENS7_6detail26Sm90ImplicitGemmTileTraitsINSA_20SM90_TMA_LOAD_IM2COLENSA_14ComposedLayoutINSA_7SwizzleILi2ELi4ELi3EEENSA_18smem_ptr_flag_bitsILi16EEENSW_INSB_IJNSB_IJNSC_ILi8EEESJ_EEENSB_IJSJ_SD_EEENSB_IJSD_NSC_ILi9EEEEEEEEENSB_IJNSB_IJSJ_SH_EEENSB_IJSD_SX_EEENSB_IJSX_NSC_ILi8192EEEEEEEEEEEEEvEENS14_INSA_13SM90_TMA_LOADENS16_INS17_ILi3ELi4ELi3EEES1A_NSW_INSB_IJNSB_IJNSC_ILi64EEENSC_ILi2EEEEEENSB_IJS1B_NSC_ILi4EEEEEES1F_EEENSB_IJNSB_IJSD_NSC_ILi2048EEEEEENSB_IJS1R_NSC_ILi512EEEEEENSB_IJSX_NSC_ILi4096EEEEEEEEEEEEEvEEEENS_8epilogue10collective6detail29Sm90TmaWarpSpecializedAdapterINS29_15DefaultEpilogueISM_NSB_IJNSB_IJllllEEESD_SX_EEES2E_NS28_6thread17LinearCombinationISM_Li1EffLNS2F_9ScaleType4KindE0ELNS_15FloatRoundStyleE2ESM_EENS_4gemm15EpilogueDefaultEEEEEvvEEEEvNT_6ParamsE,"a",@progbits
	.sectionflags	@""
	.align	4
.nv.constant0._ZN7cutlass13device_kernelINS_4conv6kernel13ConvUniversalINS1_16ConvProblemShapeILNS1_8OperatorE1ELi3EEENS1_10collective14CollectiveConvINS1_46MainloopSm90TmaGmmaWarpSpecializedImplicitGemmILS5_1ELi9ELi3EN4cute5tupleIJNSA_1CILi1EEESD_SD_EEENS1_36KernelImplicitTmaWarpSpecializedSm90ELi1EEENSB_IJNSC_ILi256EEENSC_ILi128EEENSB_IJNSC_ILi32EEEEEEEEENS_10bfloat16_tESM_NSA_8TiledMMAINSA_8MMA_AtomIJNSA_4SM904GMMA28MMA_64x128x16_F32BF16BF16_SSILNSQ_5MajorE0ELSS_1ELNSQ_7ScaleInE1ELST_1EEEEEENSA_6LayoutISE_NSB_IJNSC_ILi0EEESX_SX_EEEEENSB_IJNSA_10UnderscoreES10_S10_EEEEENS7_6detail26Sm90ImplicitGemmTileTraitsINSA_20SM90_TMA_LOAD_IM2COLENSA_14ComposedLayoutINSA_7SwizzleILi2ELi4ELi3EEENSA_18smem_ptr_flag_bitsILi16EEENSW_INSB_IJNSB_IJNSC_ILi8EEESJ_EEENSB_IJSJ_SD_EEENSB_IJSD_NSC_ILi9EEEEEEEEENSB_IJNSB_IJSJ_SH_EEENSB_IJSD_SX_EEENSB_IJSX_NSC_ILi8192EEEEEEEEEEEEEvEENS14_INSA_13SM90_TMA_LOADENS16_INS17_ILi3ELi4ELi3EEES1A_NSW_INSB_IJNSB_IJNSC_ILi64EEENSC_ILi2EEEEEENSB_IJS1B_NSC_ILi4EEEEEES1F_EEENSB_IJNSB_IJSD_NSC_ILi2048EEEEEENSB_IJS1R_NSC_ILi512EEEEEENSB_IJSX_NSC_ILi4096EEEEEEEEEEEEEvEEEENS_8epilogue10collective6detail29Sm90TmaWarpSpecializedAdapterINS29_15DefaultEpilogueISM_NSB_IJNSB_IJllllEEESD_SX_EEES2E_NS28_6thread17LinearCombinationISM_Li1EffLNS2F_9ScaleType4KindE0ELNS_15FloatRoundStyleE2ESM_EENS_4gemm15EpilogueDefaultEEEEEvvEEEEvNT_6ParamsE:
	.zero		1664


//--------------------- SYMBOLS --------------------------

	.type		.nv.reservedSmem.offset0,@object
	.size		.nv.reservedSmem.offset0,0x4
